	.target	sm_100a

	.elftype	@"ET_EXEC"


//--------------------- .note.nv.tkinfo           --------------------------
	.section	.note.nv.tkinfo,"",@"SHT_NOTE"
	.sectionflags	@"SHF_NOTE_NV_TKINFO"
	.tkinfo
        /*0018*/ 	.word	0x00000002
        /*0030*/ 	.string	""
        /*0030*/ 	.string	"ptxas"
        /*0030*/ 	.string	"Cuda compilation tools, release 13.0, V13.0.88"
        /*0030*/ 	.string	"Build cuda_13.0.r13.0/compiler.36424714_0"
        /*0030*/ 	.string	"-arch sm_100a -m 64 "



//--------------------- .note.nv.cuinfo           --------------------------
	.section	.note.nv.cuinfo,"",@"SHT_NOTE"
	.sectionflags	@"SHF_NOTE_NV_CUINFO"
        /*0018*/ 	.short	0x0002
        /*001a*/ 	.short	0x0064
        /*001c*/ 	.short	0x0082
	.zero		2


//--------------------- .nv.info                  --------------------------
	.section	.nv.info,"",@"SHT_CUDA_INFO"
	.align	4


	//----- nvinfo : EIATTR_REGCOUNT
	.align		4
        /*0000*/ 	.byte	0x04, 0x2f
        /*0002*/ 	.short	(.L_19 - .L_18)
	.align		4
.L_18:
        /*0004*/ 	.word	index@(_ZN7cutlass13device_kernelINS_4gemm6kernel13GemmUniversalIN4cute5tupleIJiiiiEEENS1_10collective13CollectiveMmaINS1_35MainloopSm100TmaUmmaWarpSpecializedILi17ELi2ELi4ENS5_IJNS4_1CILi1EEENSA_ILi4EEESB_EEEEENS5_IJNSA_ILi128EEENSA_ILi64EEESG_EEEaNS5_IJlSB_lEEEaSI_NS4_8TiledMMAINS4_8MMA_AtomIJNS4_15SM100_MMA_S8_SSIaaiLi128ELi64ELNS4_4UMMA5MajorE0ELSN_0ELNSM_8SaturateE0EEEEEENS4_6LayoutINS5_IJSB_SB_SB_EEENS5_IJNSA_ILi0EEEST_ST_EEEEENS5_IJNS4_10UnderscoreESW_SW_EEEEENS4_23SM90_TMA_LOAD_MULTICASTENS4_14ComposedLayoutINS4_7SwizzleILi2ELi4ELi3EEENS4_18smem_ptr_flag_bitsILi8EEENSR_INS5_IJNSA_ILi8EEESG_EEENS5_IJSG_SB_EEEEEEEvNS4_8identityENS4_13SM90_TMA_LOADES19_vS1A_EENS_8epilogue10collective18CollectiveEpilogueINS1D_23Sm100TmaWarpSpecializedILi1ELi1ELi64ELb0ELb0EEEJSH_NS5_IJNSR_ISF_SB_EENSR_ISG_SB_EEEEEaSI_aSI_NS1D_6fusion15FusionCallbacksIS1H_NS1L_17LinearCombinationIaiaiLNS_15FloatRoundStyleE2EEESH_S1K_JEEENS4_5SM1004TMEM4LOAD26SM100_TMEM_LOAD_32dp32b64xES1B_S19_NS4_39AutoVectorizingCopyWithAssumedAlignmentILi128EEENS4_14SM90_TMA_STOREES19_S1W_S1W_EEEvvEEEEvNT_6ParamsE)
        /*0008*/ 	.word	0x0000009c


	//----- nvinfo : EIATTR_FRAME_SIZE
	.align		4
.L_19:
        /*000c*/ 	.byte	0x04, 0x11
        /*000e*/ 	.short	(.L_21 - .L_20)
	.align		4
.L_20:
        /*0010*/ 	.word	index@($__internal_2_$__cuda_sm10x_tcgen05_guardrail_trap_unallocated_columns_being_dealloced)
        /*0014*/ 	.word	0x00000000


	//----- nvinfo : EIATTR_FRAME_SIZE
	.align		4
.L_21:
        /*0018*/ 	.byte	0x04, 0x11
        /*001a*/ 	.short	(.L_23 - .L_22)
	.align		4
.L_22:
        /*001c*/ 	.word	index@($__internal_1_$__cuda_sm10x_tcgen05_guardrail_trap_phase_invalid_during_alloc)
        /*0020*/ 	.word	0x00000000


	//----- nvinfo : EIATTR_FRAME_SIZE
	.align		4
.L_23:
        /*0024*/ 	.byte	0x04, 0x11
        /*0026*/ 	.short	(.L_25 - .L_24)
	.align		4
.L_24:
        /*0028*/ 	.word	index@($__internal_0_$__cuda_sm10x_tcgen05_guardrail_trap_col_being_dealloced_not_returned_by_alloc)
        /*002c*/ 	.word	0x00000000


	//----- nvinfo : EIATTR_FRAME_SIZE
	.align		4
.L_25:
        /*0030*/ 	.byte	0x04, 0x11
        /*0032*/ 	.short	(.L_27 - .L_26)
	.align		4
.L_26:
        /*0034*/ 	.word	index@(_ZN7cutlass13device_kernelINS_4gemm6kernel13GemmUniversalIN4cute5tupleIJiiiiEEENS1_10collective13CollectiveMmaINS1_35MainloopSm100TmaUmmaWarpSpecializedILi17ELi2ELi4ENS5_IJNS4_1CILi1EEENSA_ILi4EEESB_EEEEENS5_IJNSA_ILi128EEENSA_ILi64EEESG_EEEaNS5_IJlSB_lEEEaSI_NS4_8TiledMMAINS4_8MMA_AtomIJNS4_15SM100_MMA_S8_SSIaaiLi128ELi64ELNS4_4UMMA5MajorE0ELSN_0ELNSM_8SaturateE0EEEEEENS4_6LayoutINS5_IJSB_SB_SB_EEENS5_IJNSA_ILi0EEEST_ST_EEEEENS5_IJNS4_10UnderscoreESW_SW_EEEEENS4_23SM90_TMA_LOAD_MULTICASTENS4_14ComposedLayoutINS4_7SwizzleILi2ELi4ELi3EEENS4_18smem_ptr_flag_bitsILi8EEENSR_INS5_IJNSA_ILi8EEESG_EEENS5_IJSG_SB_EEEEEEEvNS4_8identityENS4_13SM90_TMA_LOADES19_vS1A_EENS_8epilogue10collective18CollectiveEpilogueINS1D_23Sm100TmaWarpSpecializedILi1ELi1ELi64ELb0ELb0EEEJSH_NS5_IJNSR_ISF_SB_EENSR_ISG_SB_EEEEEaSI_aSI_NS1D_6fusion15FusionCallbacksIS1H_NS1L_17LinearCombinationIaiaiLNS_15FloatRoundStyleE2EEESH_S1K_JEEENS4_5SM1004TMEM4LOAD26SM100_TMEM_LOAD_32dp32b64xES1B_S19_NS4_39AutoVectorizingCopyWithAssumedAlignmentILi128EEENS4_14SM90_TMA_STOREES19_S1W_S1W_EEEvvEEEEvNT_6ParamsE)
        /*0038*/ 	.word	0x00000000


	//----- nvinfo : EIATTR_MIN_STACK_SIZE
	.align		4
.L_27:
        /*003c*/ 	.byte	0x04, 0x12
        /*003e*/ 	.short	(.L_29 - .L_28)
	.align		4
.L_28:
        /*0040*/ 	.word	index@(_ZN7cutlass13device_kernelINS_4gemm6kernel13GemmUniversalIN4cute5tupleIJiiiiEEENS1_10collective13CollectiveMmaINS1_35MainloopSm100TmaUmmaWarpSpecializedILi17ELi2ELi4ENS5_IJNS4_1CILi1EEENSA_ILi4EEESB_EEEEENS5_IJNSA_ILi128EEENSA_ILi64EEESG_EEEaNS5_IJlSB_lEEEaSI_NS4_8TiledMMAINS4_8MMA_AtomIJNS4_15SM100_MMA_S8_SSIaaiLi128ELi64ELNS4_4UMMA5MajorE0ELSN_0ELNSM_8SaturateE0EEEEEENS4_6LayoutINS5_IJSB_SB_SB_EEENS5_IJNSA_ILi0EEEST_ST_EEEEENS5_IJNS4_10UnderscoreESW_SW_EEEEENS4_23SM90_TMA_LOAD_MULTICASTENS4_14ComposedLayoutINS4_7SwizzleILi2ELi4ELi3EEENS4_18smem_ptr_flag_bitsILi8EEENSR_INS5_IJNSA_ILi8EEESG_EEENS5_IJSG_SB_EEEEEEEvNS4_8identityENS4_13SM90_TMA_LOADES19_vS1A_EENS_8epilogue10collective18CollectiveEpilogueINS1D_23Sm100TmaWarpSpecializedILi1ELi1ELi64ELb0ELb0EEEJSH_NS5_IJNSR_ISF_SB_EENSR_ISG_SB_EEEEEaSI_aSI_NS1D_6fusion15FusionCallbacksIS1H_NS1L_17LinearCombinationIaiaiLNS_15FloatRoundStyleE2EEESH_S1K_JEEENS4_5SM1004TMEM4LOAD26SM100_TMEM_LOAD_32dp32b64xES1B_S19_NS4_39AutoVectorizingCopyWithAssumedAlignmentILi128EEENS4_14SM90_TMA_STOREES19_S1W_S1W_EEEvvEEEEvNT_6ParamsE)
        /*0044*/ 	.word	0x00000000
.L_29:


//--------------------- .nv.compat                --------------------------
	.section	.nv.compat,"",@"SHT_CUDA_COMPAT_INFO"
	.align	4
        /*0000*/ 	.byte	0x02, 0x09, 0x01, 0x00, 0x02, 0x02, 0x03, 0x00, 0x02, 0x05, 0x06, 0x00, 0x03, 0x07, 0x01, 0x01
        /*0010*/ 	.byte	0x02, 0x03, 0x01, 0x00, 0x02, 0x06, 0x01, 0x00, 0x04, 0x0b, 0x08, 0x00, 0x01, 0x00, 0x00, 0x00
        /*0020*/ 	.byte	0x00, 0x00, 0x00, 0x00


//--------------------- .nv.info._ZN7cutlass13device_kernelINS_4gemm6kernel13GemmUniversalIN4cute5tupleIJiiiiEEENS1_10collective13CollectiveMmaINS1_35MainloopSm100TmaUmmaWarpSpecializedILi17ELi2ELi4ENS5_IJNS4_1CILi1EEENSA_ILi4EEESB_EEEEENS5_IJNSA_ILi128EEENSA_ILi64EEESG_EEEaNS5_IJlSB_lEEEaSI_NS4_8TiledMMAINS4_8MMA_AtomIJNS4_15SM100_MMA_S8_SSIaaiLi128ELi64ELNS4_4UMMA5MajorE0ELSN_0ELNSM_8SaturateE0EEEEEENS4_6LayoutINS5_IJSB_SB_SB_EEENS5_IJNSA_ILi0EEEST_ST_EEEEENS5_IJNS4_10UnderscoreESW_SW_EEEEENS4_23SM90_TMA_LOAD_MULTICASTENS4_14ComposedLayoutINS4_7SwizzleILi2ELi4ELi3EEENS4_18smem_ptr_flag_bitsILi8EEENSR_INS5_IJNSA_ILi8EEESG_EEENS5_IJSG_SB_EEEEEEEvNS4_8identityENS4_13SM90_TMA_LOADES19_vS1A_EENS_8epilogue10collective18CollectiveEpilogueINS1D_23Sm100TmaWarpSpecializedILi1ELi1ELi64ELb0ELb0EEEJSH_NS5_IJNSR_ISF_SB_EENSR_ISG_SB_EEEEEaSI_aSI_NS1D_6fusion15FusionCallbacksIS1H_NS1L_17LinearCombinationIaiaiLNS_15FloatRoundStyleE2EEESH_S1K_JEEENS4_5SM1004TMEM4LOAD26SM100_TMEM_LOAD_32dp32b64xES1B_S19_NS4_39AutoVectorizingCopyWithAssumedAlignmentILi128EEENS4_14SM90_TMA_STOREES19_S1W_S1W_EEEvvEEEEvNT_6ParamsE --------------------------
	.section	.nv.info._ZN7cutlass13device_kernelINS_4gemm6kernel13GemmUniversalIN4cute5tupleIJiiiiEEENS1_10collective13CollectiveMmaINS1_35MainloopSm100TmaUmmaWarpSpecializedILi17ELi2ELi4ENS5_IJNS4_1CILi1EEENSA_ILi4EEESB_EEEEENS5_IJNSA_ILi128EEENSA_ILi64EEESG_EEEaNS5_IJlSB_lEEEaSI_NS4_8TiledMMAINS4_8MMA_AtomIJNS4_15SM100_MMA_S8_SSIaaiLi128ELi64ELNS4_4UMMA5MajorE0ELSN_0ELNSM_8SaturateE0EEEEEENS4_6LayoutINS5_IJSB_SB_SB_EEENS5_IJNSA_ILi0EEEST_ST_EEEEENS5_IJNS4_10UnderscoreESW_SW_EEEEENS4_23SM90_TMA_LOAD_MULTICASTENS4_14ComposedLayoutINS4_7SwizzleILi2ELi4ELi3EEENS4_18smem_ptr_flag_bitsILi8EEENSR_INS5_IJNSA_ILi8EEESG_EEENS5_IJSG_SB_EEEEEEEvNS4_8identityENS4_13SM90_TMA_LOADES19_vS1A_EENS_8epilogue10collective18CollectiveEpilogueINS1D_23Sm100TmaWarpSpecializedILi1ELi1ELi64ELb0ELb0EEEJSH_NS5_IJNSR_ISF_SB_EENSR_ISG_SB_EEEEEaSI_aSI_NS1D_6fusion15FusionCallbacksIS1H_NS1L_17LinearCombinationIaiaiLNS_15FloatRoundStyleE2EEESH_S1K_JEEENS4_5SM1004TMEM4LOAD26SM100_TMEM_LOAD_32dp32b64xES1B_S19_NS4_39AutoVectorizingCopyWithAssumedAlignmentILi128EEENS4_14SM90_TMA_STOREES19_S1W_S1W_EEEvvEEEEvNT_6ParamsE,"",@"SHT_CUDA_INFO"
	.sectionflags	@""
	.align	4


	//----- nvinfo : EIATTR_CUDA_API_VERSION
	.align		4
        /*0000*/ 	.byte	0x04, 0x37
        /*0002*/ 	.short	(.L_31 - .L_30)
.L_30:
        /*0004*/ 	.word	0x00000082


	//----- nvinfo : EIATTR_KPARAM_INFO
	.align		4
.L_31:
        /*0008*/ 	.byte	0x04, 0x17
        /*000a*/ 	.short	(.L_33 - .L_32)
.L_32:
        /*000c*/ 	.word	0x00000000
        /*0010*/ 	.short	0x0000
        /*0012*/ 	.short	0x0000
        /*0014*/ 	.byte	0x00, 0xf0, 0x01, 0x20


	//----- nvinfo : EIATTR_AT_ENTRY_FRAGMENTS
	.align		4
.L_33:
        /*0018*/ 	.byte	0x04, 0x4f
        /*001a*/ 	.short	(.L_35 - .L_34)


	//   ....[0]....
.L_34:
        /*001c*/ 	.word	0x00000006


	//----- nvinfo : EIATTR_RESERVED_SMEM_USED
	.align		4
.L_35:
        /*0020*/ 	.byte	0x01, 0x41
	.zero		2


	//----- nvinfo : EIATTR_SPARSE_MMA_MASK
	.align		4
        /*0024*/ 	.byte	0x03, 0x50
        /*0026*/ 	.short	0x0000


	//----- nvinfo : EIATTR_TCGEN05_1CTA_USED
	.align		4
        /*0028*/ 	.byte	0x01, 0x51
	.zero		2


	//----- nvinfo : EIATTR_MAXREG_COUNT
	.align		4
        /*002c*/ 	.byte	0x03, 0x1b
        /*002e*/ 	.short	0x00ff


	//----- nvinfo : EIATTR_NUM_BARRIERS
	.align		4
        /*0030*/ 	.byte	0x02, 0x4c
        /*0032*/ 	.byte	0x07
	.zero		1


	//----- nvinfo : EIATTR_EXTERNS
	.align		4
        /*0034*/ 	.byte	0x04, 0x0f
        /*0036*/ 	.short	(.L_37 - .L_36)


	//   ....[0]....
	.align		4
.L_36:
        /*0038*/ 	.word	index@(__assertfail)


	//----- nvinfo : EIATTR_MERCURY_ISA_VERSION
	.align		4
.L_37:
        /*003c*/ 	.byte	0x03, 0x5f
        /*003e*/ 	.short	0x0101


	//----- nvinfo : EIATTR_INT_WARP_WIDE_INSTR_OFFSETS
	.align		4
        /*0040*/ 	.byte	0x04, 0x31
        /*0042*/ 	.short	(.L_39 - .L_38)


	//   ....[0]....
.L_38:
        /*0044*/ 	.word	0x00004480


	//   ....[1]....
        /*0048*/ 	.word	0x000044b0


	//   ....[2]....
        /*004c*/ 	.word	0x000044d0


	//   ....[3]....
        /*0050*/ 	.word	0x00005000


	//   ....[4]....
        /*0054*/ 	.word	0x000050b0


	//----- nvinfo : EIATTR_COOP_GROUP_MASK_REGIDS
	.align		4
.L_39:
        /*0058*/ 	.byte	0x04, 0x29
        /*005a*/ 	.short	(.L_41 - .L_40)


	//   ....[0]....
.L_40:
        /*005c*/ 	.word	0xffffffff


	//   ....[1]....
        /*0060*/ 	.word	0xffffffff


	//   ....[2]....
        /*0064*/ 	.word	0xffffffff


	//   ....[3]....
        /*0068*/ 	.word	0xffffffff


	//   ....[4]....
        /*006c*/ 	.word	0xffffffff


	//   ....[5]....
        /*0070*/ 	.word	0xffffffff


	//   ....[6]....
        /*0074*/ 	.word	0xffffffff


	//   ....[7]....
        /*0078*/ 	.word	0xffffffff


	//   ....[8]....
        /*007c*/ 	.word	0xffffffff


	//   ....[9]....
        /*0080*/ 	.word	0xffffffff


	//   ....[10]....
        /*0084*/ 	.word	0xffffffff


	//   ....[11]....
        /*0088*/ 	.word	0xffffffff


	//   ....[12]....
        /*008c*/ 	.word	0xffffffff


	//   ....[13]....
        /*0090*/ 	.word	0xffffffff


	//----- nvinfo : EIATTR_COOP_GROUP_INSTR_OFFSETS
	.align		4
.L_41:
        /*0094*/ 	.byte	0x04, 0x28
        /*0096*/ 	.short	(.L_43 - .L_42)


	//   ....[0]....
.L_42:
        /*0098*/ 	.word	0x00000080


	//   ....[1]....
        /*009c*/ 	.word	0x000004e0


	//   ....[2]....
        /*00a0*/ 	.word	0x00000860


	//   ....[3]....
        /*00a4*/ 	.word	0x000009a0


	//   ....[4]....
        /*00a8*/ 	.word	0x00000aa0


	//   ....[5]....
        /*00ac*/ 	.word	0x00000c10


	//   ....[6]....
        /*00b0*/ 	.word	0x00000db0


	//   ....[7]....
        /*00b4*/ 	.word	0x00000f60


	//   ....[8]....
        /*00b8*/ 	.word	0x000021c0


	//   ....[9]....
        /*00bc*/ 	.word	0x000037b0


	//   ....[10]....
        /*00c0*/ 	.word	0x000039c0


	//   ....[11]....
        /*00c4*/ 	.word	0x000039f0


	//   ....[12]....
        /*00c8*/ 	.word	0x00004360


	//   ....[13]....
        /*00cc*/ 	.word	0x00004590


	//----- nvinfo : EIATTR_VRC_CTA_INIT_COUNT
	.align		4
.L_43:
        /*00d0*/ 	.byte	0x02, 0x4a
        /*00d2*/ 	.byte	0x80
	.zero		1


	//----- nvinfo : EIATTR_SYSCALL_OFFSETS
	.align		4
        /*00d4*/ 	.byte	0x04, 0x46
        /*00d6*/ 	.short	(.L_45 - .L_44)


	//   ....[0]....
.L_44:
        /*00d8*/ 	.word	0x00005c30


	//   ....[1]....
        /*00dc*/ 	.word	0x00005d70


	//   ....[2]....
        /*00e0*/ 	.word	0x00006530


	//----- nvinfo : EIATTR_MBARRIER_INSTR_OFFSETS
	.align		4
.L_45:
        /*00e4*/ 	.byte	0x04, 0x39
        /*00e6*/ 	.short	(.L_47 - .L_46)


	//   ....[0]....
.L_46:
        /*00e8*/ 	.word	0x00000620
        /*00ec*/ 	.word	0x000000ff
        /*00f0*/ 	.word	0x00000000
        /*00f4*/ 	.short	0x0100
        /*00f6*/ 	.byte	0x04
	.zero		1


	//   ....[1]....
        /*00f8*/ 	.word	0x00000630
        /*00fc*/ 	.word	0x000000ff
        /*0100*/ 	.word	0x00000088
        /*0104*/ 	.short	0x0100
        /*0106*/ 	.byte	0x04
	.zero		1


	//   ....[2]....
        /*0108*/ 	.word	0x00000640
        /*010c*/ 	.word	0x000000ff
        /*0110*/ 	.word	0x00000008
        /*0114*/ 	.short	0x0100
        /*0116*/ 	.byte	0x04
	.zero		1


	//   ....[3]....
        /*0118*/ 	.word	0x00000650
        /*011c*/ 	.word	0x000000ff
        /*0120*/ 	.word	0x00000090
        /*0124*/ 	.short	0x0100
        /*0126*/ 	.byte	0x04
	.zero		1


	//   ....[4]....
        /*0128*/ 	.word	0x00000660
        /*012c*/ 	.word	0x000000ff
        /*0130*/ 	.word	0x00000010
        /*0134*/ 	.short	0x0100
        /*0136*/ 	.byte	0x04
	.zero		1


	//   ....[5]....
        /*0138*/ 	.word	0x00000670
        /*013c*/ 	.word	0x000000ff
        /*0140*/ 	.word	0x00000098
        /*0144*/ 	.short	0x0100
        /*0146*/ 	.byte	0x04
	.zero		1


	//   ....[6]....
        /*0148*/ 	.word	0x00000680
        /*014c*/ 	.word	0x000000ff
        /*0150*/ 	.word	0x00000018
        /*0154*/ 	.short	0x0100
        /*0156*/ 	.byte	0x04
	.zero		1


	//   ....[7]....
        /*0158*/ 	.word	0x00000690
        /*015c*/ 	.word	0x000000ff
        /*0160*/ 	.word	0x000000a0
        /*0164*/ 	.short	0x0100
        /*0166*/ 	.byte	0x04
	.zero		1


	//   ....[8]....
        /*0168*/ 	.word	0x000006a0
        /*016c*/ 	.word	0x000000ff
        /*0170*/ 	.word	0x00000020
        /*0174*/ 	.short	0x0100
        /*0176*/ 	.byte	0x04
	.zero		1


	//   ....[9]....
        /*0178*/ 	.word	0x000006b0
        /*017c*/ 	.word	0x000000ff
        /*0180*/ 	.word	0x000000a8
        /*0184*/ 	.short	0x0100
        /*0186*/ 	.byte	0x04
	.zero		1


	//   ....[10]....
        /*0188*/ 	.word	0x000006c0
        /*018c*/ 	.word	0x000000ff
        /*0190*/ 	.word	0x00000028
        /*0194*/ 	.short	0x0100
        /*0196*/ 	.byte	0x04
	.zero		1


	//   ....[11]....
        /*0198*/ 	.word	0x000006d0
        /*019c*/ 	.word	0x000000ff
        /*01a0*/ 	.word	0x000000b0
        /*01a4*/ 	.short	0x0100
        /*01a6*/ 	.byte	0x04
	.zero		1


	//   ....[12]....
        /*01a8*/ 	.word	0x000006e0
        /*01ac*/ 	.word	0x000000ff
        /*01b0*/ 	.word	0x00000030
        /*01b4*/ 	.short	0x0100
        /*01b6*/ 	.byte	0x04
	.zero		1


	//   ....[13]....
        /*01b8*/ 	.word	0x000006f0
        /*01bc*/ 	.word	0x000000ff
        /*01c0*/ 	.word	0x000000b8
        /*01c4*/ 	.short	0x0100
        /*01c6*/ 	.byte	0x04
	.zero		1


	//   ....[14]....
        /*01c8*/ 	.word	0x00000700
        /*01cc*/ 	.word	0x000000ff
        /*01d0*/ 	.word	0x00000038
        /*01d4*/ 	.short	0x0100
        /*01d6*/ 	.byte	0x04
	.zero		1


	//   ....[15]....
        /*01d8*/ 	.word	0x00000710
        /*01dc*/ 	.word	0x000000ff
        /*01e0*/ 	.word	0x000000c0
        /*01e4*/ 	.short	0x0100
        /*01e6*/ 	.byte	0x04
	.zero		1


	//   ....[16]....
        /*01e8*/ 	.word	0x00000720
        /*01ec*/ 	.word	0x000000ff
        /*01f0*/ 	.word	0x00000040
        /*01f4*/ 	.short	0x0100
        /*01f6*/ 	.byte	0x04
	.zero		1


	//   ....[17]....
        /*01f8*/ 	.word	0x00000730
        /*01fc*/ 	.word	0x000000ff
        /*0200*/ 	.word	0x000000c8
        /*0204*/ 	.short	0x0100
        /*0206*/ 	.byte	0x04
	.zero		1


	//   ....[18]....
        /*0208*/ 	.word	0x00000740
        /*020c*/ 	.word	0x000000ff
        /*0210*/ 	.word	0x00000048
        /*0214*/ 	.short	0x0100
        /*0216*/ 	.byte	0x04
	.zero		1


	//   ....[19]....
        /*0218*/ 	.word	0x00000750
        /*021c*/ 	.word	0x000000ff
        /*0220*/ 	.word	0x000000d0
        /*0224*/ 	.short	0x0100
        /*0226*/ 	.byte	0x04
	.zero		1


	//   ....[20]....
        /*0228*/ 	.word	0x00000760
        /*022c*/ 	.word	0x000000ff
        /*0230*/ 	.word	0x00000050
        /*0234*/ 	.short	0x0100
        /*0236*/ 	.byte	0x04
	.zero		1


	//   ....[21]....
        /*0238*/ 	.word	0x00000770
        /*023c*/ 	.word	0x000000ff
        /*0240*/ 	.word	0x000000d8
        /*0244*/ 	.short	0x0100
        /*0246*/ 	.byte	0x04
	.zero		1


	//   ....[22]....
        /*0248*/ 	.word	0x00000780
        /*024c*/ 	.word	0x000000ff
        /*0250*/ 	.word	0x00000058
        /*0254*/ 	.short	0x0100
        /*0256*/ 	.byte	0x04
	.zero		1


	//   ....[23]....
        /*0258*/ 	.word	0x00000790
        /*025c*/ 	.word	0x000000ff
        /*0260*/ 	.word	0x000000e0
        /*0264*/ 	.short	0x0100
        /*0266*/ 	.byte	0x04
	.zero		1


	//   ....[24]....
        /*0268*/ 	.word	0x000007a0
        /*026c*/ 	.word	0x000000ff
        /*0270*/ 	.word	0x00000060
        /*0274*/ 	.short	0x0100
        /*0276*/ 	.byte	0x04
	.zero		1


	//   ....[25]....
        /*0278*/ 	.word	0x000007b0
        /*027c*/ 	.word	0x000000ff
        /*0280*/ 	.word	0x000000e8
        /*0284*/ 	.short	0x0100
        /*0286*/ 	.byte	0x04
	.zero		1


	//   ....[26]....
        /*0288*/ 	.word	0x000007c0
        /*028c*/ 	.word	0x000000ff
        /*0290*/ 	.word	0x00000068
        /*0294*/ 	.short	0x0100
        /*0296*/ 	.byte	0x04
	.zero		1


	//   ....[27]....
        /*0298*/ 	.word	0x000007d0
        /*029c*/ 	.word	0x000000ff
        /*02a0*/ 	.word	0x000000f0
        /*02a4*/ 	.short	0x0100
        /*02a6*/ 	.byte	0x04
	.zero		1


	//   ....[28]....
        /*02a8*/ 	.word	0x000007e0
        /*02ac*/ 	.word	0x000000ff
        /*02b0*/ 	.word	0x00000070
        /*02b4*/ 	.short	0x0100
        /*02b6*/ 	.byte	0x04
	.zero		1


	//   ....[29]....
        /*02b8*/ 	.word	0x000007f0
        /*02bc*/ 	.word	0x000000ff
        /*02c0*/ 	.word	0x000000f8
        /*02c4*/ 	.short	0x0100
        /*02c6*/ 	.byte	0x04
	.zero		1


	//   ....[30]....
        /*02c8*/ 	.word	0x00000800
        /*02cc*/ 	.word	0x000000ff
        /*02d0*/ 	.word	0x00000078
        /*02d4*/ 	.short	0x0100
        /*02d6*/ 	.byte	0x04
	.zero		1


	//   ....[31]....
        /*02d8*/ 	.word	0x00000810
        /*02dc*/ 	.word	0x000000ff
        /*02e0*/ 	.word	0x00000100
        /*02e4*/ 	.short	0x0100
        /*02e6*/ 	.byte	0x04
	.zero		1


	//   ....[32]....
        /*02e8*/ 	.word	0x00000820
        /*02ec*/ 	.word	0x000000ff
        /*02f0*/ 	.word	0x00000080
        /*02f4*/ 	.short	0x0100
        /*02f6*/ 	.byte	0x04
	.zero		1


	//   ....[33]....
        /*02f8*/ 	.word	0x00000830
        /*02fc*/ 	.word	0x000000ff
        /*0300*/ 	.word	0x00000108
        /*0304*/ 	.short	0x0100
        /*0306*/ 	.byte	0x04
	.zero		1


	//   ....[34]....
        /*0308*/ 	.word	0x00000970
        /*030c*/ 	.word	0x000000ff
        /*0310*/ 	.word	0x00000110
        /*0314*/ 	.short	0x0100
        /*0316*/ 	.byte	0x04
	.zero		1


	//   ....[35]....
        /*0318*/ 	.word	0x00000980
        /*031c*/ 	.word	0x000000ff
        /*0320*/ 	.word	0x00000118
        /*0324*/ 	.short	0x0100
        /*0326*/ 	.byte	0x04
	.zero		1


	//   ....[36]....
        /*0328*/ 	.word	0x00000a70
        /*032c*/ 	.word	0x000000ff
        /*0330*/ 	.word	0x00000120
        /*0334*/ 	.short	0x0100
        /*0336*/ 	.byte	0x06
	.zero		1


	//   ....[37]....
        /*0338*/ 	.word	0x00000a80
        /*033c*/ 	.word	0x000000ff
        /*0340*/ 	.word	0x00000128
        /*0344*/ 	.short	0x0100
        /*0346*/ 	.byte	0x06
	.zero		1


	//   ....[38]....
        /*0348*/ 	.word	0x00000bc0
        /*034c*/ 	.word	0x000000ff
        /*0350*/ 	.word	0x00000130
        /*0354*/ 	.short	0x0100
        /*0356*/ 	.byte	0x06
	.zero		1


	//   ....[39]....
        /*0358*/ 	.word	0x00000bd0
        /*035c*/ 	.word	0x000000ff
        /*0360*/ 	.word	0x00000140
        /*0364*/ 	.short	0x0100
        /*0366*/ 	.byte	0x06
	.zero		1


	//   ....[40]....
        /*0368*/ 	.word	0x00000be0
        /*036c*/ 	.word	0x000000ff
        /*0370*/ 	.word	0x00000138
        /*0374*/ 	.short	0x0100
        /*0376*/ 	.byte	0x06
	.zero		1


	//   ....[41]....
        /*0378*/ 	.word	0x00000bf0
        /*037c*/ 	.word	0x000000ff
        /*0380*/ 	.word	0x00000148
        /*0384*/ 	.short	0x0100
        /*0386*/ 	.byte	0x06
	.zero		1


	//   ....[42]....
        /*0388*/ 	.word	0x00000d20
        /*038c*/ 	.word	0x000000ff
        /*0390*/ 	.word	0x00000150
        /*0394*/ 	.short	0x0100
        /*0396*/ 	.byte	0x04
	.zero		1


	//   ....[43]....
        /*0398*/ 	.word	0x00000d30
        /*039c*/ 	.word	0x000000ff
        /*03a0*/ 	.word	0x00000170
        /*03a4*/ 	.short	0x0100
        /*03a6*/ 	.byte	0x04
	.zero		1


	//   ....[44]....
        /*03a8*/ 	.word	0x00000d40
        /*03ac*/ 	.word	0x000000ff
        /*03b0*/ 	.word	0x00000158
        /*03b4*/ 	.short	0x0100
        /*03b6*/ 	.byte	0x04
	.zero		1


	//   ....[45]....
        /*03b8*/ 	.word	0x00000d50
        /*03bc*/ 	.word	0x000000ff
        /*03c0*/ 	.word	0x00000178
        /*03c4*/ 	.short	0x0100
        /*03c6*/ 	.byte	0x04
	.zero		1


	//   ....[46]....
        /*03c8*/ 	.word	0x00000d60
        /*03cc*/ 	.word	0x000000ff
        /*03d0*/ 	.word	0x00000160
        /*03d4*/ 	.short	0x0100
        /*03d6*/ 	.byte	0x04
	.zero		1


	//   ....[47]....
        /*03d8*/ 	.word	0x00000d70
        /*03dc*/ 	.word	0x000000ff
        /*03e0*/ 	.word	0x00000180
        /*03e4*/ 	.short	0x0100
        /*03e6*/ 	.byte	0x04
	.zero		1


	//   ....[48]....
        /*03e8*/ 	.word	0x00000d80
        /*03ec*/ 	.word	0x000000ff
        /*03f0*/ 	.word	0x00000168
        /*03f4*/ 	.short	0x0100
        /*03f6*/ 	.byte	0x04
	.zero		1


	//   ....[49]....
        /*03f8*/ 	.word	0x00000d90
        /*03fc*/ 	.word	0x000000ff
        /*0400*/ 	.word	0x00000188
        /*0404*/ 	.short	0x0100
        /*0406*/ 	.byte	0x04
	.zero		1


	//   ....[50]....
        /*0408*/ 	.word	0x00000e80
        /*040c*/ 	.word	0x000000ff
        /*0410*/ 	.word	0x00000190
        /*0414*/ 	.short	0x0100
        /*0416*/ 	.byte	0x04
	.zero		1


	//   ....[51]....
        /*0418*/ 	.word	0x00000e90
        /*041c*/ 	.word	0x000000ff
        /*0420*/ 	.word	0x000001a0
        /*0424*/ 	.short	0x0100
        /*0426*/ 	.byte	0x04
	.zero		1


	//   ....[52]....
        /*0428*/ 	.word	0x00000ea0
        /*042c*/ 	.word	0x000000ff
        /*0430*/ 	.word	0x00000198
        /*0434*/ 	.short	0x0100
        /*0436*/ 	.byte	0x04
	.zero		1


	//   ....[53]....
        /*0438*/ 	.word	0x00000eb0
        /*043c*/ 	.word	0x000000ff
        /*0440*/ 	.word	0x000001a8
        /*0444*/ 	.short	0x0100
        /*0446*/ 	.byte	0x04
	.zero		1


	//   ....[54]....
        /*0448*/ 	.word	0x00001a40
        /*044c*/ 	.word	0x00000000
        /*0450*/ 	.word	0x000001a0
        /*0454*/ 	.short	0x010a
        /*0456*/ 	.byte	0xff
	.zero		1


	//   ....[55]....
        /*0458*/ 	.word	0x00001a70
        /*045c*/ 	.word	0x00000000
        /*0460*/ 	.word	0x00000190
        /*0464*/ 	.short	0x0101
        /*0466*/ 	.byte	0xff
	.zero		1


	//   ....[56]....
        /*0468*/ 	.word	0x00001b40
        /*046c*/ 	.word	0x000000ff
        /*0470*/ 	.word	0x00000088
        /*0474*/ 	.short	0x010a
        /*0476*/ 	.byte	0x04
	.zero		1


	//   ....[57]....
        /*0478*/ 	.word	0x00001bc0
        /*047c*/ 	.word	0x000000ff
        /*0480*/ 	.word	0x00000088
        /*0484*/ 	.short	0x010a
        /*0486*/ 	.byte	0x21
	.zero		1


	//   ....[58]....
        /*0488*/ 	.word	0x00001d50
        /*048c*/ 	.word	0x000000ff
        /*0490*/ 	.word	0x00000088
        /*0494*/ 	.short	0x010a
        /*0496*/ 	.byte	0x08
	.zero		1


	//   ....[59]....
        /*0498*/ 	.word	0x00001e70
        /*049c*/ 	.word	0x000000ff
        /*04a0*/ 	.word	0x00000128
        /*04a4*/ 	.short	0x0101
        /*04a6*/ 	.byte	0x06
	.zero		1


	//   ....[60]....
        /*04a8*/ 	.word	0x00001e90
        /*04ac*/ 	.word	0x000000ff
        /*04b0*/ 	.word	0x00000088
        /*04b4*/ 	.short	0x010a
        /*04b6*/ 	.byte	0x04
	.zero		1


	//   ....[61]....
        /*04b8*/ 	.word	0x00001f10
        /*04bc*/ 	.word	0x000000ff
        /*04c0*/ 	.word	0x00000088
        /*04c4*/ 	.short	0x010a
        /*04c6*/ 	.byte	0x11
	.zero		1


	//   ....[62]....
        /*04c8*/ 	.word	0x000020a0
        /*04cc*/ 	.word	0x000000ff
        /*04d0*/ 	.word	0x00000088
        /*04d4*/ 	.short	0x010a
        /*04d6*/ 	.byte	0x07
	.zero		1


	//   ....[63]....
        /*04d8*/ 	.word	0x000021f0
        /*04dc*/ 	.word	0x00000003
        /*04e0*/ 	.word	0x00000130
        /*04e4*/ 	.short	0x010a
        /*04e6*/ 	.byte	0xff
	.zero		1


	//   ....[64]....
        /*04e8*/ 	.word	0x00002340
        /*04ec*/ 	.word	0x00000000
        /*04f0*/ 	.word	0x00000000
        /*04f4*/ 	.short	0x0101
        /*04f6*/ 	.byte	0xff
	.zero		1


	//   ....[65]....
        /*04f8*/ 	.word	0x000028e0
        /*04fc*/ 	.word	0x000000ff
        /*0500*/ 	.word	0x00000000
        /*0504*/ 	.short	0x010a
        /*0506*/ 	.byte	0x04
	.zero		1


	//   ....[66]....
        /*0508*/ 	.word	0x00002970
        /*050c*/ 	.word	0x000000ff
        /*0510*/ 	.word	0x00000000
        /*0514*/ 	.short	0x010a
        /*0516*/ 	.byte	0x05
	.zero		1


	//   ....[67]....
        /*0518*/ 	.word	0x00002a00
        /*051c*/ 	.word	0x000000ff
        /*0520*/ 	.word	0x00000000
        /*0524*/ 	.short	0x010a
        /*0526*/ 	.byte	0x05
	.zero		1


	//   ....[68]....
        /*0528*/ 	.word	0x00002a90
        /*052c*/ 	.word	0x000000ff
        /*0530*/ 	.word	0x00000000
        /*0534*/ 	.short	0x010a
        /*0536*/ 	.byte	0x05
	.zero		1


	//   ....[69]....
        /*0538*/ 	.word	0x00002b20
        /*053c*/ 	.word	0x000000ff
        /*0540*/ 	.word	0x00000000
        /*0544*/ 	.short	0x010a
        /*0546*/ 	.byte	0x05
	.zero		1


	//   ....[70]....
        /*0548*/ 	.word	0x00002bb0
        /*054c*/ 	.word	0x000000ff
        /*0550*/ 	.word	0x00000000
        /*0554*/ 	.short	0x010a
        /*0556*/ 	.byte	0x05
	.zero		1


	//   ....[71]....
        /*0558*/ 	.word	0x00002c40
        /*055c*/ 	.word	0x000000ff
        /*0560*/ 	.word	0x00000000
        /*0564*/ 	.short	0x010a
        /*0566*/ 	.byte	0x05
	.zero		1


	//   ....[72]....
        /*0568*/ 	.word	0x00002cd0
        /*056c*/ 	.word	0x000000ff
        /*0570*/ 	.word	0x00000000
        /*0574*/ 	.short	0x010a
        /*0576*/ 	.byte	0x05
	.zero		1


	//   ....[73]....
        /*0578*/ 	.word	0x00002d60
        /*057c*/ 	.word	0x000000ff
        /*0580*/ 	.word	0x00000000
        /*0584*/ 	.short	0x010a
        /*0586*/ 	.byte	0x05
	.zero		1


	//   ....[74]....
        /*0588*/ 	.word	0x00002df0
        /*058c*/ 	.word	0x000000ff
        /*0590*/ 	.word	0x00000000
        /*0594*/ 	.short	0x010a
        /*0596*/ 	.byte	0x05
	.zero		1


	//   ....[75]....
        /*0598*/ 	.word	0x00002e80
        /*059c*/ 	.word	0x000000ff
        /*05a0*/ 	.word	0x00000000
        /*05a4*/ 	.short	0x010a
        /*05a6*/ 	.byte	0x05
	.zero		1


	//   ....[76]....
        /*05a8*/ 	.word	0x00002f10
        /*05ac*/ 	.word	0x000000ff
        /*05b0*/ 	.word	0x00000000
        /*05b4*/ 	.short	0x010a
        /*05b6*/ 	.byte	0x05
	.zero		1


	//   ....[77]....
        /*05b8*/ 	.word	0x00002fa0
        /*05bc*/ 	.word	0x000000ff
        /*05c0*/ 	.word	0x00000000
        /*05c4*/ 	.short	0x010a
        /*05c6*/ 	.byte	0x05
	.zero		1


	//   ....[78]....
        /*05c8*/ 	.word	0x00003030
        /*05cc*/ 	.word	0x000000ff
        /*05d0*/ 	.word	0x00000000
        /*05d4*/ 	.short	0x010a
        /*05d6*/ 	.byte	0x05
	.zero		1


	//   ....[79]....
        /*05d8*/ 	.word	0x000030c0
        /*05dc*/ 	.word	0x000000ff
        /*05e0*/ 	.word	0x00000000
        /*05e4*/ 	.short	0x010a
        /*05e6*/ 	.byte	0x05
	.zero		1


	//   ....[80]....
        /*05e8*/ 	.word	0x00003150
        /*05ec*/ 	.word	0x000000ff
        /*05f0*/ 	.word	0x00000000
        /*05f4*/ 	.short	0x010a
        /*05f6*/ 	.byte	0x05
	.zero		1


	//   ....[81]....
        /*05f8*/ 	.word	0x000031f0
        /*05fc*/ 	.word	0x00000000
        /*0600*/ 	.word	0x00000000
        /*0604*/ 	.short	0x010a
        /*0606*/ 	.byte	0xff
	.zero		1


	//   ....[82]....
        /*0608*/ 	.word	0x00003310
        /*060c*/ 	.word	0x00000002
        /*0610*/ 	.word	0x00000190
        /*0614*/ 	.short	0x010a
        /*0616*/ 	.byte	0xff
	.zero		1


	//   ....[83]....
        /*0618*/ 	.word	0x00003380
        /*061c*/ 	.word	0x00000002
        /*0620*/ 	.word	0x00000000
        /*0624*/ 	.short	0x0101
        /*0626*/ 	.byte	0xff
	.zero		1


	//   ....[84]....
        /*0628*/ 	.word	0x000033a0
        /*062c*/ 	.word	0x000000ff
        /*0630*/ 	.word	0x00000140
        /*0634*/ 	.short	0x010a
        /*0636*/ 	.byte	0x04
	.zero		1


	//   ....[85]....
        /*0638*/ 	.word	0x000034c0
        /*063c*/ 	.word	0x00000002
        /*0640*/ 	.word	0x00000130
        /*0644*/ 	.short	0x010a
        /*0646*/ 	.byte	0xff
	.zero		1


	//   ....[86]....
        /*0648*/ 	.word	0x000035c0
        /*064c*/ 	.word	0x00000002
        /*0650*/ 	.word	0x00000000
        /*0654*/ 	.short	0x0101
        /*0656*/ 	.byte	0xff
	.zero		1


	//   ....[87]....
        /*0658*/ 	.word	0x00003650
        /*065c*/ 	.word	0x000000ff
        /*0660*/ 	.word	0x00000140
        /*0664*/ 	.short	0x0106
        /*0666*/ 	.byte	0x04
	.zero		1


	//   ....[88]....
        /*0668*/ 	.word	0x00003670
        /*066c*/ 	.word	0x000000ff
        /*0670*/ 	.word	0x00000140
        /*0674*/ 	.short	0x010a
        /*0676*/ 	.byte	0x04
	.zero		1


	//   ....[89]....
        /*0678*/ 	.word	0x00003700
        /*067c*/ 	.word	0x000000ff
        /*0680*/ 	.word	0x00000140
        /*0684*/ 	.short	0x0106
        /*0686*/ 	.byte	0x07
	.zero		1


	//   ....[90]....
        /*0688*/ 	.word	0x00003740
        /*068c*/ 	.word	0x00000000
        /*0690*/ 	.word	0x00000140
        /*0694*/ 	.short	0x010a
        /*0696*/ 	.byte	0xff
	.zero		1


	//   ....[91]....
        /*0698*/ 	.word	0x00003c50
        /*069c*/ 	.word	0x00000000
        /*06a0*/ 	.word	0x00000130
        /*06a4*/ 	.short	0x010a
        /*06a6*/ 	.byte	0xff
	.zero		1


	//   ....[92]....
        /*06a8*/ 	.word	0x00003d60
        /*06ac*/ 	.word	0x00000003
        /*06b0*/ 	.word	0x00000000
        /*06b4*/ 	.short	0x0101
        /*06b6*/ 	.byte	0xff
	.zero		1


	//   ....[93]....
        /*06b8*/ 	.word	0x00003d70
        /*06bc*/ 	.word	0x000000ff
        /*06c0*/ 	.word	0x00000000
        /*06c4*/ 	.short	0x010a
        /*06c6*/ 	.byte	0x04
	.zero		1


	//   ....[94]....
        /*06c8*/ 	.word	0x00003d90
        /*06cc*/ 	.word	0x000000ff
        /*06d0*/ 	.word	0x00000170
        /*06d4*/ 	.short	0x010a
        /*06d6*/ 	.byte	0x16
	.zero		1


	//   ....[95]....
        /*06d8*/ 	.word	0x00003e60
        /*06dc*/ 	.word	0x000000ff
        /*06e0*/ 	.word	0x00000000
        /*06e4*/ 	.short	0x010a
        /*06e6*/ 	.byte	0x05
	.zero		1


	//   ....[96]....
        /*06e8*/ 	.word	0x00003fa0
        /*06ec*/ 	.word	0x000000ff
        /*06f0*/ 	.word	0x00000000
        /*06f4*/ 	.short	0x010a
        /*06f6*/ 	.byte	0x04
	.zero		1


	//   ....[97]....
        /*06f8*/ 	.word	0x00004190
        /*06fc*/ 	.word	0x000000ff
        /*0700*/ 	.word	0x00000000
        /*0704*/ 	.short	0x010a
        /*0706*/ 	.byte	0x04
	.zero		1


	//   ....[98]....
        /*0708*/ 	.word	0x00004220
        /*070c*/ 	.word	0x000000ff
        /*0710*/ 	.word	0x00000000
        /*0714*/ 	.short	0x010a
        /*0716*/ 	.byte	0x05
	.zero		1


	//   ....[99]....
        /*0718*/ 	.word	0x000042b0
        /*071c*/ 	.word	0x000000ff
        /*0720*/ 	.word	0x00000000
        /*0724*/ 	.short	0x010a
        /*0726*/ 	.byte	0x05
	.zero		1


	//   ....[100]....
        /*0728*/ 	.word	0x00004340
        /*072c*/ 	.word	0x000000ff
        /*0730*/ 	.word	0x00000000
        /*0734*/ 	.short	0x010a
        /*0736*/ 	.byte	0x04
	.zero		1


	//   ....[101]....
        /*0738*/ 	.word	0x000047e0
        /*073c*/ 	.word	0x00000007
        /*0740*/ 	.word	0x00000130
        /*0744*/ 	.short	0x010a
        /*0746*/ 	.byte	0xff
	.zero		1


	//   ....[102]....
        /*0748*/ 	.word	0x00004950
        /*074c*/ 	.word	0x00000000
        /*0750*/ 	.word	0x00000000
        /*0754*/ 	.short	0x0101
        /*0756*/ 	.byte	0xff
	.zero		1


	//   ....[103]....
        /*0758*/ 	.word	0x00004dc0
        /*075c*/ 	.word	0x000000ff
        /*0760*/ 	.word	0x00000128
        /*0764*/ 	.short	0x010a
        /*0766*/ 	.byte	0x11
	.zero		1


	//   ....[104]....
        /*0768*/ 	.word	0x00004f40
        /*076c*/ 	.word	0x000000ff
        /*0770*/ 	.word	0x00000118
        /*0774*/ 	.short	0x010a
        /*0776*/ 	.byte	0x11
	.zero		1


	//   ....[105]....
        /*0778*/ 	.word	0x00005150
        /*077c*/ 	.word	0x000000ff
        /*0780*/ 	.word	0x00000110
        /*0784*/ 	.short	0x010b
        /*0786*/ 	.byte	0x11
	.zero		1


	//   ....[106]....
        /*0788*/ 	.word	0x00005160
        /*078c*/ 	.word	0x000000ff
        /*0790*/ 	.word	0x00000000
        /*0794*/ 	.short	0x0101
        /*0796*/ 	.byte	0x30
	.zero		1


	//   ....[107]....
        /*0798*/ 	.word	0x000051a0
        /*079c*/ 	.word	0x00000000
        /*07a0*/ 	.word	0x00000118
        /*07a4*/ 	.short	0x010a
        /*07a6*/ 	.byte	0xff
	.zero		1


	//   ....[108]....
        /*07a8*/ 	.word	0x000054f0
        /*07ac*/ 	.word	0x00000003
        /*07b0*/ 	.word	0x00000130
        /*07b4*/ 	.short	0x010a
        /*07b6*/ 	.byte	0xff
	.zero		1


	//   ....[109]....
        /*07b8*/ 	.word	0x00005670
        /*07bc*/ 	.word	0x00000000
        /*07c0*/ 	.word	0x00000000
        /*07c4*/ 	.short	0x0101
        /*07c6*/ 	.byte	0xff
	.zero		1


	//   ....[110]....
        /*07c8*/ 	.word	0x00006110
        /*07cc*/ 	.word	0x000000ff
        /*07d0*/ 	.word	0x00000110
        /*07d4*/ 	.short	0x010a
        /*07d6*/ 	.byte	0x2c
	.zero		1


	//   ....[111]....
        /*07d8*/ 	.word	0x00006120
        /*07dc*/ 	.word	0x00000016
        /*07e0*/ 	.word	0x00000150
        /*07e4*/ 	.short	0x010a
        /*07e6*/ 	.byte	0xff
	.zero		1


	//   ....[112]....
        /*07e8*/ 	.word	0x000062b0
        /*07ec*/ 	.word	0x000000ff
        /*07f0*/ 	.word	0x00000110
        /*07f4*/ 	.short	0x010a
        /*07f6*/ 	.byte	0x2c
	.zero		1


	//   ....[113]....
        /*07f8*/ 	.word	0x000063b0
        /*07fc*/ 	.word	0x000000ff
        /*0800*/ 	.word	0x00000000
        /*0804*/ 	.short	0x0101
        /*0806*/ 	.byte	0x04
	.zero		1


	//   ....[114]....
        /*0808*/ 	.word	0x00006410
        /*080c*/ 	.word	0x00000016
        /*0810*/ 	.word	0x00000150
        /*0814*/ 	.short	0x010a
        /*0816*/ 	.byte	0xff
	.zero		1


	//   ....[115]....
        /*0818*/ 	.word	0x00006870
        /*081c*/ 	.word	0x000000ff
        /*0820*/ 	.word	0x00000000
        /*0824*/ 	.short	0x0101
        /*0826*/ 	.byte	0x04
	.zero		1


	//   ....[116]....
        /*0828*/ 	.word	0x00007960
        /*082c*/ 	.word	0x00000000
        /*0830*/ 	.word	0x000001a0
        /*0834*/ 	.short	0x010a
        /*0836*/ 	.byte	0xff
	.zero		1


	//   ....[117]....
        /*0838*/ 	.word	0x000079c0
        /*083c*/ 	.word	0x00000000
        /*0840*/ 	.word	0x00000088
        /*0844*/ 	.short	0x010a
        /*0846*/ 	.byte	0xff
	.zero		1


	//   ....[118]....
        /*0848*/ 	.word	0x00007a20
        /*084c*/ 	.word	0x00000000
        /*0850*/ 	.word	0x00000088
        /*0854*/ 	.short	0x010a
        /*0856*/ 	.byte	0xff
	.zero		1


	//   ....[119]....
        /*0858*/ 	.word	0x00007a70
        /*085c*/ 	.word	0x00000003
        /*0860*/ 	.word	0x00000130
        /*0864*/ 	.short	0x010a
        /*0866*/ 	.byte	0xff
	.zero		1


	//   ....[120]....
        /*0868*/ 	.word	0x00007ad0
        /*086c*/ 	.word	0x00000000
        /*0870*/ 	.word	0x00000000
        /*0874*/ 	.short	0x010a
        /*0876*/ 	.byte	0xff
	.zero		1


	//   ....[121]....
        /*0878*/ 	.word	0x00007b30
        /*087c*/ 	.word	0x00000000
        /*0880*/ 	.word	0x00000000
        /*0884*/ 	.short	0x010a
        /*0886*/ 	.byte	0xff
	.zero		1


	//   ....[122]....
        /*0888*/ 	.word	0x00007b90
        /*088c*/ 	.word	0x00000000
        /*0890*/ 	.word	0x00000000
        /*0894*/ 	.short	0x010a
        /*0896*/ 	.byte	0xff
	.zero		1


	//   ....[123]....
        /*0898*/ 	.word	0x00007bf0
        /*089c*/ 	.word	0x00000000
        /*08a0*/ 	.word	0x00000000
        /*08a4*/ 	.short	0x010a
        /*08a6*/ 	.byte	0xff
	.zero		1


	//   ....[124]....
        /*08a8*/ 	.word	0x00007c50
        /*08ac*/ 	.word	0x00000000
        /*08b0*/ 	.word	0x00000000
        /*08b4*/ 	.short	0x010a
        /*08b6*/ 	.byte	0xff
	.zero		1


	//   ....[125]....
        /*08b8*/ 	.word	0x00007cb0
        /*08bc*/ 	.word	0x00000000
        /*08c0*/ 	.word	0x00000000
        /*08c4*/ 	.short	0x010a
        /*08c6*/ 	.byte	0xff
	.zero		1


	//   ....[126]....
        /*08c8*/ 	.word	0x00007d10
        /*08cc*/ 	.word	0x00000000
        /*08d0*/ 	.word	0x00000000
        /*08d4*/ 	.short	0x010a
        /*08d6*/ 	.byte	0xff
	.zero		1


	//   ....[127]....
        /*08d8*/ 	.word	0x00007d70
        /*08dc*/ 	.word	0x00000000
        /*08e0*/ 	.word	0x00000000
        /*08e4*/ 	.short	0x010a
        /*08e6*/ 	.byte	0xff
	.zero		1


	//   ....[128]....
        /*08e8*/ 	.word	0x00007dd0
        /*08ec*/ 	.word	0x00000000
        /*08f0*/ 	.word	0x00000000
        /*08f4*/ 	.short	0x010a
        /*08f6*/ 	.byte	0xff
	.zero		1


	//   ....[129]....
        /*08f8*/ 	.word	0x00007e30
        /*08fc*/ 	.word	0x00000000
        /*0900*/ 	.word	0x00000000
        /*0904*/ 	.short	0x010a
        /*0906*/ 	.byte	0xff
	.zero		1


	//   ....[130]....
        /*0908*/ 	.word	0x00007e90
        /*090c*/ 	.word	0x00000000
        /*0910*/ 	.word	0x00000000
        /*0914*/ 	.short	0x010a
        /*0916*/ 	.byte	0xff
	.zero		1


	//   ....[131]....
        /*0918*/ 	.word	0x00007ef0
        /*091c*/ 	.word	0x00000000
        /*0920*/ 	.word	0x00000000
        /*0924*/ 	.short	0x010a
        /*0926*/ 	.byte	0xff
	.zero		1


	//   ....[132]....
        /*0928*/ 	.word	0x00007f50
        /*092c*/ 	.word	0x00000000
        /*0930*/ 	.word	0x00000000
        /*0934*/ 	.short	0x010a
        /*0936*/ 	.byte	0xff
	.zero		1


	//   ....[133]....
        /*0938*/ 	.word	0x00007fb0
        /*093c*/ 	.word	0x00000000
        /*0940*/ 	.word	0x00000000
        /*0944*/ 	.short	0x010a
        /*0946*/ 	.byte	0xff
	.zero		1


	//   ....[134]....
        /*0948*/ 	.word	0x00008010
        /*094c*/ 	.word	0x00000000
        /*0950*/ 	.word	0x00000000
        /*0954*/ 	.short	0x010a
        /*0956*/ 	.byte	0xff
	.zero		1


	//   ....[135]....
        /*0958*/ 	.word	0x00008070
        /*095c*/ 	.word	0x00000000
        /*0960*/ 	.word	0x00000000
        /*0964*/ 	.short	0x010a
        /*0966*/ 	.byte	0xff
	.zero		1


	//   ....[136]....
        /*0968*/ 	.word	0x000080c0
        /*096c*/ 	.word	0x00000002
        /*0970*/ 	.word	0x00000190
        /*0974*/ 	.short	0x010a
        /*0976*/ 	.byte	0xff
	.zero		1


	//   ....[137]....
        /*0978*/ 	.word	0x00008120
        /*097c*/ 	.word	0x00000002
        /*0980*/ 	.word	0x00000140
        /*0984*/ 	.short	0x010a
        /*0986*/ 	.byte	0xff
	.zero		1


	//   ....[138]....
        /*0988*/ 	.word	0x00008170
        /*098c*/ 	.word	0x00000002
        /*0990*/ 	.word	0x00000130
        /*0994*/ 	.short	0x010a
        /*0996*/ 	.byte	0xff
	.zero		1


	//   ....[139]....
        /*0998*/ 	.word	0x000081d0
        /*099c*/ 	.word	0x00000000
        /*09a0*/ 	.word	0x00000140
        /*09a4*/ 	.short	0x010a
        /*09a6*/ 	.byte	0xff
	.zero		1


	//   ....[140]....
        /*09a8*/ 	.word	0x00008220
        /*09ac*/ 	.word	0x00000000
        /*09b0*/ 	.word	0x00000130
        /*09b4*/ 	.short	0x010a
        /*09b6*/ 	.byte	0xff
	.zero		1


	//   ....[141]....
        /*09b8*/ 	.word	0x00008280
        /*09bc*/ 	.word	0x00000002
        /*09c0*/ 	.word	0x00000170
        /*09c4*/ 	.short	0x010a
        /*09c6*/ 	.byte	0xff
	.zero		1


	//   ....[142]....
        /*09c8*/ 	.word	0x000082e0
        /*09cc*/ 	.word	0x00000000
        /*09d0*/ 	.word	0x00000000
        /*09d4*/ 	.short	0x010a
        /*09d6*/ 	.byte	0xff
	.zero		1


	//   ....[143]....
        /*09d8*/ 	.word	0x00008340
        /*09dc*/ 	.word	0x00000000
        /*09e0*/ 	.word	0x00000000
        /*09e4*/ 	.short	0x010a
        /*09e6*/ 	.byte	0xff
	.zero		1


	//   ....[144]....
        /*09e8*/ 	.word	0x000083a0
        /*09ec*/ 	.word	0x00000000
        /*09f0*/ 	.word	0x00000000
        /*09f4*/ 	.short	0x010a
        /*09f6*/ 	.byte	0xff
	.zero		1


	//   ....[145]....
        /*09f8*/ 	.word	0x00008400
        /*09fc*/ 	.word	0x00000000
        /*0a00*/ 	.word	0x00000000
        /*0a04*/ 	.short	0x010a
        /*0a06*/ 	.byte	0xff
	.zero		1


	//   ....[146]....
        /*0a08*/ 	.word	0x00008460
        /*0a0c*/ 	.word	0x00000000
        /*0a10*/ 	.word	0x00000000
        /*0a14*/ 	.short	0x010a
        /*0a16*/ 	.byte	0xff
	.zero		1


	//   ....[147]....
        /*0a18*/ 	.word	0x000084b0
        /*0a1c*/ 	.word	0x00000007
        /*0a20*/ 	.word	0x00000130
        /*0a24*/ 	.short	0x010a
        /*0a26*/ 	.byte	0xff
	.zero		1


	//   ....[148]....
        /*0a28*/ 	.word	0x00008510
        /*0a2c*/ 	.word	0x00000000
        /*0a30*/ 	.word	0x00000128
        /*0a34*/ 	.short	0x010a
        /*0a36*/ 	.byte	0xff
	.zero		1


	//   ....[149]....
        /*0a38*/ 	.word	0x00008570
        /*0a3c*/ 	.word	0x00000000
        /*0a40*/ 	.word	0x00000118
        /*0a44*/ 	.short	0x010a
        /*0a46*/ 	.byte	0xff
	.zero		1


	//   ....[150]....
        /*0a48*/ 	.word	0x000085c0
        /*0a4c*/ 	.word	0x00000003
        /*0a50*/ 	.word	0x00000130
        /*0a54*/ 	.short	0x010a
        /*0a56*/ 	.byte	0xff
	.zero		1


	//   ....[151]....
        /*0a58*/ 	.word	0x00008620
        /*0a5c*/ 	.word	0x00000000
        /*0a60*/ 	.word	0x00000110
        /*0a64*/ 	.short	0x010a
        /*0a66*/ 	.byte	0xff
	.zero		1


	//   ....[152]....
        /*0a68*/ 	.word	0x00008670
        /*0a6c*/ 	.word	0x00000016
        /*0a70*/ 	.word	0x00000150
        /*0a74*/ 	.short	0x010a
        /*0a76*/ 	.byte	0xff
	.zero		1


	//----- nvinfo : EIATTR_NUM_MBARRIERS
	.align		4
.L_47:
        /*0a78*/ 	.byte	0x03, 0x38
        /*0a7a*/ 	.short	0x0036


	//----- nvinfo : EIATTR_EXIT_INSTR_OFFSETS
	.align		4
        /*0a7c*/ 	.byte	0x04, 0x1c
        /*0a7e*/ 	.short	(.L_49 - .L_48)


	//   ....[0]....
.L_48:
        /*0a80*/ 	.word	0x00003220


	//   ....[1]....
        /*0a84*/ 	.word	0x00003710


	//   ....[2]....
        /*0a88*/ 	.word	0x00003770


	//   ....[3]....
        /*0a8c*/ 	.word	0x000045a0


	//   ....[4]....
        /*0a90*/ 	.word	0x000051d0


	//   ....[5]....
        /*0a94*/ 	.word	0x00005210


	//   ....[6]....
        /*0a98*/ 	.word	0x00007950


	//----- nvinfo : EIATTR_MAX_THREADS
	.align		4
.L_49:
        /*0a9c*/ 	.byte	0x04, 0x05
        /*0a9e*/ 	.short	(.L_51 - .L_50)
.L_50:
        /*0aa0*/ 	.word	0x00000100
        /*0aa4*/ 	.word	0x00000001
        /*0aa8*/ 	.word	0x00000001


	//----- nvinfo : EIATTR_CRS_STACK_SIZE
	.align		4
.L_51:
        /*0aac*/ 	.byte	0x04, 0x1e
        /*0aae*/ 	.short	(.L_53 - .L_52)
.L_52:
        /*0ab0*/ 	.word	0x00000000


	//----- nvinfo : EIATTR_CBANK_PARAM_SIZE
	.align		4
.L_53:
        /*0ab4*/ 	.byte	0x03, 0x19
        /*0ab6*/ 	.short	0x0800


	//----- nvinfo : EIATTR_PARAM_CBANK
	.align		4
        /*0ab8*/ 	.byte	0x04, 0x0a
        /*0aba*/ 	.short	(.L_55 - .L_54)
	.align		4
.L_54:
        /*0abc*/ 	.word	index@(.nv.constant0._ZN7cutlass13device_kernelINS_4gemm6kernel13GemmUniversalIN4cute5tupleIJiiiiEEENS1_10collective13CollectiveMmaINS1_35MainloopSm100TmaUmmaWarpSpecializedILi17ELi2ELi4ENS5_IJNS4_1CILi1EEENSA_ILi4EEESB_EEEEENS5_IJNSA_ILi128EEENSA_ILi64EEESG_EEEaNS5_IJlSB_lEEEaSI_NS4_8TiledMMAINS4_8MMA_AtomIJNS4_15SM100_MMA_S8_SSIaaiLi128ELi64ELNS4_4UMMA5MajorE0ELSN_0ELNSM_8SaturateE0EEEEEENS4_6LayoutINS5_IJSB_SB_SB_EEENS5_IJNSA_ILi0EEEST_ST_EEEEENS5_IJNS4_10UnderscoreESW_SW_EEEEENS4_23SM90_TMA_LOAD_MULTICASTENS4_14ComposedLayoutINS4_7SwizzleILi2ELi4ELi3EEENS4_18smem_ptr_flag_bitsILi8EEENSR_INS5_IJNSA_ILi8EEESG_EEENS5_IJSG_SB_EEEEEEEvNS4_8identityENS4_13SM90_TMA_LOADES19_vS1A_EENS_8epilogue10collective18CollectiveEpilogueINS1D_23Sm100TmaWarpSpecializedILi1ELi1ELi64ELb0ELb0EEEJSH_NS5_IJNSR_ISF_SB_EENSR_ISG_SB_EEEEEaSI_aSI_NS1D_6fusion15FusionCallbacksIS1H_NS1L_17LinearCombinationIaiaiLNS_15FloatRoundStyleE2EEESH_S1K_JEEENS4_5SM1004TMEM4LOAD26SM100_TMEM_LOAD_32dp32b64xES1B_S19_NS4_39AutoVectorizingCopyWithAssumedAlignmentILi128EEENS4_14SM90_TMA_STOREES19_S1W_S1W_EEEvvEEEEvNT_6ParamsE)
        /*0ac0*/ 	.short	0x0380
        /*0ac2*/ 	.short	0x0800


	//----- nvinfo : EIATTR_SW_WAR
	.align		4
.L_55:
        /*0ac4*/ 	.byte	0x04, 0x36
        /*0ac6*/ 	.short	(.L_57 - .L_56)
.L_56:
        /*0ac8*/ 	.word	0x00000008
.L_57:


//--------------------- .nv.callgraph             --------------------------
	.section	.nv.callgraph,"",@"SHT_CUDA_CALLGRAPH"
	.align	4
	.sectionentsize	8
	.align		4
        /*0000*/ 	.word	0x00000000
	.align		4
        /*0004*/ 	.word	0xffffffff
	.align		4
        /*0008*/ 	.word	index@(_ZN7cutlass13device_kernelINS_4gemm6kernel13GemmUniversalIN4cute5tupleIJiiiiEEENS1_10collective13CollectiveMmaINS1_35MainloopSm100TmaUmmaWarpSpecializedILi17ELi2ELi4ENS5_IJNS4_1CILi1EEENSA_ILi4EEESB_EEEEENS5_IJNSA_ILi128EEENSA_ILi64EEESG_EEEaNS5_IJlSB_lEEEaSI_NS4_8TiledMMAINS4_8MMA_AtomIJNS4_15SM100_MMA_S8_SSIaaiLi128ELi64ELNS4_4UMMA5MajorE0ELSN_0ELNSM_8SaturateE0EEEEEENS4_6LayoutINS5_IJSB_SB_SB_EEENS5_IJNSA_ILi0EEEST_ST_EEEEENS5_IJNS4_10UnderscoreESW_SW_EEEEENS4_23SM90_TMA_LOAD_MULTICASTENS4_14ComposedLayoutINS4_7SwizzleILi2ELi4ELi3EEENS4_18smem_ptr_flag_bitsILi8EEENSR_INS5_IJNSA_ILi8EEESG_EEENS5_IJSG_SB_EEEEEEEvNS4_8identityENS4_13SM90_TMA_LOADES19_vS1A_EENS_8epilogue10collective18CollectiveEpilogueINS1D_23Sm100TmaWarpSpecializedILi1ELi1ELi64ELb0ELb0EEEJSH_NS5_IJNSR_ISF_SB_EENSR_ISG_SB_EEEEEaSI_aSI_NS1D_6fusion15FusionCallbacksIS1H_NS1L_17LinearCombinationIaiaiLNS_15FloatRoundStyleE2EEESH_S1K_JEEENS4_5SM1004TMEM4LOAD26SM100_TMEM_LOAD_32dp32b64xES1B_S19_NS4_39AutoVectorizingCopyWithAssumedAlignmentILi128EEENS4_14SM90_TMA_STOREES19_S1W_S1W_EEEvvEEEEvNT_6ParamsE)
	.align		4
        /*000c*/ 	.word	index@(__assertfail)
	.align		4
        /*0010*/ 	.word	0x00000000
	.align		4
        /*0014*/ 	.word	0xfffffffe
	.align		4
        /*0018*/ 	.word	0x00000000
	.align		4
        /*001c*/ 	.word	0xfffffffd
	.align		4
        /*0020*/ 	.word	0x00000000
	.align		4
        /*0024*/ 	.word	0xfffffffc


//--------------------- .nv.constant4             --------------------------
	.section	.nv.constant4,"a",@progbits
	.align	8
	.align		8
.nv.constant4:
        /*0000*/ 	.dword	__assertfail
	.align		8
        /*0008*/ 	.dword	__unnamed_1
	.align		8
        /*0010*/ 	.dword	__unnamed_2
	.align		8
        /*0018*/ 	.dword	_ZN40_INTERNAL_5d98d551_4_k_cu_3d2b481c_338014cuda3std3__45__cpo5beginE
	.align		8
        /*0020*/ 	.dword	_ZN40_INTERNAL_5d98d551_4_k_cu_3d2b481c_338014cuda3std3__45__cpo3endE
	.align		8
        /*0028*/ 	.dword	_ZN40_INTERNAL_5d98d551_4_k_cu_3d2b481c_338014cuda3std3__45__cpo6cbeginE
	.align		8
        /*0030*/ 	.dword	_ZN40_INTERNAL_5d98d551_4_k_cu_3d2b481c_338014cuda3std3__45__cpo4cendE
	.align		8
        /*0038*/ 	.dword	_ZN40_INTERNAL_5d98d551_4_k_cu_3d2b481c_338014cuda3std3__442_GLOBAL__N__5d98d551_4_k_cu_3d2b481c_338016ignoreE
	.align		8
        /*0040*/ 	.dword	_ZN40_INTERNAL_5d98d551_4_k_cu_3d2b481c_338014cuda3std3__419piecewise_constructE
	.align		8
        /*0048*/ 	.dword	_ZN40_INTERNAL_5d98d551_4_k_cu_3d2b481c_338014cuda3std3__48in_placeE
	.align		8
        /*0050*/ 	.dword	_ZN40_INTERNAL_5d98d551_4_k_cu_3d2b481c_338014cuda3std6ranges3__45__cpo4swapE
	.align		8
        /*0058*/ 	.dword	_ZN40_INTERNAL_5d98d551_4_k_cu_3d2b481c_338014cuda3std6ranges3__45__cpo9iter_moveE
	.align		8
        /*0060*/ 	.dword	_ZN40_INTERNAL_5d98d551_4_k_cu_3d2b481c_338014cute7productE
	.align		8
        /*0068*/ 	.dword	_ZN40_INTERNAL_5d98d551_4_k_cu_3d2b481c_338014cute1_E
	.align		8
        /*0070*/ 	.dword	$str$25
	.align		8
        /*0078*/ 	.dword	$str$26
	.align		8
        /*0080*/ 	.dword	$str$27
	.align		8
        /*0088*/ 	.dword	$str$28


//--------------------- .text._ZN7cutlass13device_kernelINS_4gemm6kernel13GemmUniversalIN4cute5tupleIJiiiiEEENS1_10collective13CollectiveMmaINS1_35MainloopSm100TmaUmmaWarpSpecializedILi17ELi2ELi4ENS5_IJNS4_1CILi1EEENSA_ILi4EEESB_EEEEENS5_IJNSA_ILi128EEENSA_ILi64EEESG_EEEaNS5_IJlSB_lEEEaSI_NS4_8TiledMMAINS4_8MMA_AtomIJNS4_15SM100_MMA_S8_SSIaaiLi128ELi64ELNS4_4UMMA5MajorE0ELSN_0ELNSM_8SaturateE0EEEEEENS4_6LayoutINS5_IJSB_SB_SB_EEENS5_IJNSA_ILi0EEEST_ST_EEEEENS5_IJNS4_10UnderscoreESW_SW_EEEEENS4_23SM90_TMA_LOAD_MULTICASTENS4_14ComposedLayoutINS4_7SwizzleILi2ELi4ELi3EEENS4_18smem_ptr_flag_bitsILi8EEENSR_INS5_IJNSA_ILi8EEESG_EEENS5_IJSG_SB_EEEEEEEvNS4_8identityENS4_13SM90_TMA_LOADES19_vS1A_EENS_8epilogue10collective18CollectiveEpilogueINS1D_23Sm100TmaWarpSpecializedILi1ELi1ELi64ELb0ELb0EEEJSH_NS5_IJNSR_ISF_SB_EENSR_ISG_SB_EEEEEaSI_aSI_NS1D_6fusion15FusionCallbacksIS1H_NS1L_17LinearCombinationIaiaiLNS_15FloatRoundStyleE2EEESH_S1K_JEEENS4_5SM1004TMEM4LOAD26SM100_TMEM_LOAD_32dp32b64xES1B_S19_NS4_39AutoVectorizingCopyWithAssumedAlignmentILi128EEENS4_14SM90_TMA_STOREES19_S1W_S1W_EEEvvEEEEvNT_6ParamsE --------------------------
	.section	.text._ZN7cutlass13device_kernelINS_4gemm6kernel13GemmUniversalIN4cute5tupleIJiiiiEEENS1_10collective13CollectiveMmaINS1_35MainloopSm100TmaUmmaWarpSpecializedILi17ELi2ELi4ENS5_IJNS4_1CILi1EEENSA_ILi4EEESB_EEEEENS5_IJNSA_ILi128EEENSA_ILi64EEESG_EEEaNS5_IJlSB_lEEEaSI_NS4_8TiledMMAINS4_8MMA_AtomIJNS4_15SM100_MMA_S8_SSIaaiLi128ELi64ELNS4_4UMMA5MajorE0ELSN_0ELNSM_8SaturateE0EEEEEENS4_6LayoutINS5_IJSB_SB_SB_EEENS5_IJNSA_ILi0EEEST_ST_EEEEENS5_IJNS4_10UnderscoreESW_SW_EEEEENS4_23SM90_TMA_LOAD_MULTICASTENS4_14ComposedLayoutINS4_7SwizzleILi2ELi4ELi3EEENS4_18smem_ptr_flag_bitsILi8EEENSR_INS5_IJNSA_ILi8EEESG_EEENS5_IJSG_SB_EEEEEEEvNS4_8identityENS4_13SM90_TMA_LOADES19_vS1A_EENS_8epilogue10collective18CollectiveEpilogueINS1D_23Sm100TmaWarpSpecializedILi1ELi1ELi64ELb0ELb0EEEJSH_NS5_IJNSR_ISF_SB_EENSR_ISG_SB_EEEEEaSI_aSI_NS1D_6fusion15FusionCallbacksIS1H_NS1L_17LinearCombinationIaiaiLNS_15FloatRoundStyleE2EEESH_S1K_JEEENS4_5SM1004TMEM4LOAD26SM100_TMEM_LOAD_32dp32b64xES1B_S19_NS4_39AutoVectorizingCopyWithAssumedAlignmentILi128EEENS4_14SM90_TMA_STOREES19_S1W_S1W_EEEvvEEEEvNT_6ParamsE,"ax",@progbits
	.align	128
.text._ZN7cutlass13device_kernelINS_4gemm6kernel13GemmUniversalIN4cute5tupleIJiiiiEEENS1_10collective13CollectiveMmaINS1_35MainloopSm100TmaUmmaWarpSpecializedILi17ELi2ELi4ENS5_IJNS4_1CILi1EEENSA_ILi4EEESB_EEEEENS5_IJNSA_ILi128EEENSA_ILi64EEESG_EEEaNS5_IJlSB_lEEEaSI_NS4_8TiledMMAINS4_8MMA_AtomIJNS4_15SM100_MMA_S8_SSIaaiLi128ELi64ELNS4_4UMMA5MajorE0ELSN_0ELNSM_8SaturateE0EEEEEENS4_6LayoutINS5_IJSB_SB_SB_EEENS5_IJNSA_ILi0EEEST_ST_EEEEENS5_IJNS4_10UnderscoreESW_SW_EEEEENS4_23SM90_TMA_LOAD_MULTICASTENS4_14ComposedLayoutINS4_7SwizzleILi2ELi4ELi3EEENS4_18smem_ptr_flag_bitsILi8EEENSR_INS5_IJNSA_ILi8EEESG_EEENS5_IJSG_SB_EEEEEEEvNS4_8identityENS4_13SM90_TMA_LOADES19_vS1A_EENS_8epilogue10collective18CollectiveEpilogueINS1D_23Sm100TmaWarpSpecializedILi1ELi1ELi64ELb0ELb0EEEJSH_NS5_IJNSR_ISF_SB_EENSR_ISG_SB_EEEEEaSI_aSI_NS1D_6fusion15FusionCallbacksIS1H_NS1L_17LinearCombinationIaiaiLNS_15FloatRoundStyleE2EEESH_S1K_JEEENS4_5SM1004TMEM4LOAD26SM100_TMEM_LOAD_32dp32b64xES1B_S19_NS4_39AutoVectorizingCopyWithAssumedAlignmentILi128EEENS4_14SM90_TMA_STOREES19_S1W_S1W_EEEvvEEEEvNT_6ParamsE:
        .type           _ZN7cutlass13device_kernelINS_4gemm6kernel13GemmUniversalIN4cute5tupleIJiiiiEEENS1_10collective13CollectiveMmaINS1_35MainloopSm100TmaUmmaWarpSpecializedILi17ELi2ELi4ENS5_IJNS4_1CILi1EEENSA_ILi4EEESB_EEEEENS5_IJNSA_ILi128EEENSA_ILi64EEESG_EEEaNS5_IJlSB_lEEEaSI_NS4_8TiledMMAINS4_8MMA_AtomIJNS4_15SM100_MMA_S8_SSIaaiLi128ELi64ELNS4_4UMMA5MajorE0ELSN_0ELNSM_8SaturateE0EEEEEENS4_6LayoutINS5_IJSB_SB_SB_EEENS5_IJNSA_ILi0EEEST_ST_EEEEENS5_IJNS4_10UnderscoreESW_SW_EEEEENS4_23SM90_TMA_LOAD_MULTICASTENS4_14ComposedLayoutINS4_7SwizzleILi2ELi4ELi3EEENS4_18smem_ptr_flag_bitsILi8EEENSR_INS5_IJNSA_ILi8EEESG_EEENS5_IJSG_SB_EEEEEEEvNS4_8identityENS4_13SM90_TMA_LOADES19_vS1A_EENS_8epilogue10collective18CollectiveEpilogueINS1D_23Sm100TmaWarpSpecializedILi1ELi1ELi64ELb0ELb0EEEJSH_NS5_IJNSR_ISF_SB_EENSR_ISG_SB_EEEEEaSI_aSI_NS1D_6fusion15FusionCallbacksIS1H_NS1L_17LinearCombinationIaiaiLNS_15FloatRoundStyleE2EEESH_S1K_JEEENS4_5SM1004TMEM4LOAD26SM100_TMEM_LOAD_32dp32b64xES1B_S19_NS4_39AutoVectorizingCopyWithAssumedAlignmentILi128EEENS4_14SM90_TMA_STOREES19_S1W_S1W_EEEvvEEEEvNT_6ParamsE,@function
        .size           _ZN7cutlass13device_kernelINS_4gemm6kernel13GemmUniversalIN4cute5tupleIJiiiiEEENS1_10collective13CollectiveMmaINS1_35MainloopSm100TmaUmmaWarpSpecializedILi17ELi2ELi4ENS5_IJNS4_1CILi1EEENSA_ILi4EEESB_EEEEENS5_IJNSA_ILi128EEENSA_ILi64EEESG_EEEaNS5_IJlSB_lEEEaSI_NS4_8TiledMMAINS4_8MMA_AtomIJNS4_15SM100_MMA_S8_SSIaaiLi128ELi64ELNS4_4UMMA5MajorE0ELSN_0ELNSM_8SaturateE0EEEEEENS4_6LayoutINS5_IJSB_SB_SB_EEENS5_IJNSA_ILi0EEEST_ST_EEEEENS5_IJNS4_10UnderscoreESW_SW_EEEEENS4_23SM90_TMA_LOAD_MULTICASTENS4_14ComposedLayoutINS4_7SwizzleILi2ELi4ELi3EEENS4_18smem_ptr_flag_bitsILi8EEENSR_INS5_IJNSA_ILi8EEESG_EEENS5_IJSG_SB_EEEEEEEvNS4_8identityENS4_13SM90_TMA_LOADES19_vS1A_EENS_8epilogue10collective18CollectiveEpilogueINS1D_23Sm100TmaWarpSpecializedILi1ELi1ELi64ELb0ELb0EEEJSH_NS5_IJNSR_ISF_SB_EENSR_ISG_SB_EEEEEaSI_aSI_NS1D_6fusion15FusionCallbacksIS1H_NS1L_17LinearCombinationIaiaiLNS_15FloatRoundStyleE2EEESH_S1K_JEEENS4_5SM1004TMEM4LOAD26SM100_TMEM_LOAD_32dp32b64xES1B_S19_NS4_39AutoVectorizingCopyWithAssumedAlignmentILi128EEENS4_14SM90_TMA_STOREES19_S1W_S1W_EEEvvEEEEvNT_6ParamsE,(.L_x_175 - _ZN7cutlass13device_kernelINS_4gemm6kernel13GemmUniversalIN4cute5tupleIJiiiiEEENS1_10collective13CollectiveMmaINS1_35MainloopSm100TmaUmmaWarpSpecializedILi17ELi2ELi4ENS5_IJNS4_1CILi1EEENSA_ILi4EEESB_EEEEENS5_IJNSA_ILi128EEENSA_ILi64EEESG_EEEaNS5_IJlSB_lEEEaSI_NS4_8TiledMMAINS4_8MMA_AtomIJNS4_15SM100_MMA_S8_SSIaaiLi128ELi64ELNS4_4UMMA5MajorE0ELSN_0ELNSM_8SaturateE0EEEEEENS4_6LayoutINS5_IJSB_SB_SB_EEENS5_IJNSA_ILi0EEEST_ST_EEEEENS5_IJNS4_10UnderscoreESW_SW_EEEEENS4_23SM90_TMA_LOAD_MULTICASTENS4_14ComposedLayoutINS4_7SwizzleILi2ELi4ELi3EEENS4_18smem_ptr_flag_bitsILi8EEENSR_INS5_IJNSA_ILi8EEESG_EEENS5_IJSG_SB_EEEEEEEvNS4_8identityENS4_13SM90_TMA_LOADES19_vS1A_EENS_8epilogue10collective18CollectiveEpilogueINS1D_23Sm100TmaWarpSpecializedILi1ELi1ELi64ELb0ELb0EEEJSH_NS5_IJNSR_ISF_SB_EENSR_ISG_SB_EEEEEaSI_aSI_NS1D_6fusion15FusionCallbacksIS1H_NS1L_17LinearCombinationIaiaiLNS_15FloatRoundStyleE2EEESH_S1K_JEEENS4_5SM1004TMEM4LOAD26SM100_TMEM_LOAD_32dp32b64xES1B_S19_NS4_39AutoVectorizingCopyWithAssumedAlignmentILi128EEENS4_14SM90_TMA_STOREES19_S1W_S1W_EEEvvEEEEvNT_6ParamsE)
        .other          _ZN7cutlass13device_kernelINS_4gemm6kernel13GemmUniversalIN4cute5tupleIJiiiiEEENS1_10collective13CollectiveMmaINS1_35MainloopSm100TmaUmmaWarpSpecializedILi17ELi2ELi4ENS5_IJNS4_1CILi1EEENSA_ILi4EEESB_EEEEENS5_IJNSA_ILi128EEENSA_ILi64EEESG_EEEaNS5_IJlSB_lEEEaSI_NS4_8TiledMMAINS4_8MMA_AtomIJNS4_15SM100_MMA_S8_SSIaaiLi128ELi64ELNS4_4UMMA5MajorE0ELSN_0ELNSM_8SaturateE0EEEEEENS4_6LayoutINS5_IJSB_SB_SB_EEENS5_IJNSA_ILi0EEEST_ST_EEEEENS5_IJNS4_10UnderscoreESW_SW_EEEEENS4_23SM90_TMA_LOAD_MULTICASTENS4_14ComposedLayoutINS4_7SwizzleILi2ELi4ELi3EEENS4_18smem_ptr_flag_bitsILi8EEENSR_INS5_IJNSA_ILi8EEESG_EEENS5_IJSG_SB_EEEEEEEvNS4_8identityENS4_13SM90_TMA_LOADES19_vS1A_EENS_8epilogue10collective18CollectiveEpilogueINS1D_23Sm100TmaWarpSpecializedILi1ELi1ELi64ELb0ELb0EEEJSH_NS5_IJNSR_ISF_SB_EENSR_ISG_SB_EEEEEaSI_aSI_NS1D_6fusion15FusionCallbacksIS1H_NS1L_17LinearCombinationIaiaiLNS_15FloatRoundStyleE2EEESH_S1K_JEEENS4_5SM1004TMEM4LOAD26SM100_TMEM_LOAD_32dp32b64xES1B_S19_NS4_39AutoVectorizingCopyWithAssumedAlignmentILi128EEENS4_14SM90_TMA_STOREES19_S1W_S1W_EEEvvEEEEvNT_6ParamsE,@"STO_CUDA_ENTRY STV_DEFAULT"
_ZN7cutlass13device_kernelINS_4gemm6kernel13GemmUniversalIN4cute5tupleIJiiiiEEENS1_10collective13CollectiveMmaINS1_35MainloopSm100TmaUmmaWarpSpecializedILi17ELi2ELi4ENS5_IJNS4_1CILi1EEENSA_ILi4EEESB_EEEEENS5_IJNSA_ILi128EEENSA_ILi64EEESG_EEEaNS5_IJlSB_lEEEaSI_NS4_8TiledMMAINS4_8MMA_AtomIJNS4_15SM100_MMA_S8_SSIaaiLi128ELi64ELNS4_4UMMA5MajorE0ELSN_0ELNSM_8SaturateE0EEEEEENS4_6LayoutINS5_IJSB_SB_SB_EEENS5_IJNSA_ILi0EEEST_ST_EEEEENS5_IJNS4_10UnderscoreESW_SW_EEEEENS4_23SM90_TMA_LOAD_MULTICASTENS4_14ComposedLayoutINS4_7SwizzleILi2ELi4ELi3EEENS4_18smem_ptr_flag_bitsILi8EEENSR_INS5_IJNSA_ILi8EEESG_EEENS5_IJSG_SB_EEEEEEEvNS4_8identityENS4_13SM90_TMA_LOADES19_vS1A_EENS_8epilogue10collective18CollectiveEpilogueINS1D_23Sm100TmaWarpSpecializedILi1ELi1ELi64ELb0ELb0EEEJSH_NS5_IJNSR_ISF_SB_EENSR_ISG_SB_EEEEEaSI_aSI_NS1D_6fusion15FusionCallbacksIS1H_NS1L_17LinearCombinationIaiaiLNS_15FloatRoundStyleE2EEESH_S1K_JEEENS4_5SM1004TMEM4LOAD26SM100_TMEM_LOAD_32dp32b64xES1B_S19_NS4_39AutoVectorizingCopyWithAssumedAlignmentILi128EEENS4_14SM90_TMA_STOREES19_S1W_S1W_EEEvvEEEEvNT_6ParamsE:
[----:B------:R-:W1:Y:S01]  /*0000*/  LDC R1, c[0x0][0x37c] ;  /* 0x0000df00ff017b82 */ /* 0x000e620000000800 */
[----:B------:R-:W2:Y:S01]  /*0010*/  S2R R142, SR_TID.X ;  /* 0x00000000008e7919 */ /* 0x000ea20000002100 */
[----:B------:R-:W3:Y:S01]  /*0020*/  LDCU.64 UR8, c[0x0][0x890] ;  /* 0x00011200ff0877ac */ /* 0x000ee20008000a00 */
[----:B------:R-:W-:Y:S02]  /*0030*/  PRMT R147, RZ, 0x7610, R147 ;  /* 0x00007610ff937816 */ /* 0x000fe40000000093 */
[----:B------:R-:W-:Y:S01]  /*0040*/  ELECT P3, URZ, PT ;  /* 0x0000000000ff782f */ /* 0x000fe20003860000 */
[----:B---3--:R-:W-:-:S04]  /*0050*/  UISETP.NE.U32.AND UP0, UPT, UR8, URZ, UPT ;  /* 0x000000ff0800728c */ /* 0x008fc8000bf05070 */
[----:B------:R-:W-:Y:S01]  /*0060*/  UISETP.NE.AND.EX UP0, UPT, UR9, URZ, UPT, UP0 ;  /* 0x000000ff0900728c */ /* 0x000fe2000bf05300 */
[----:B--2---:R-:W-:-:S05]  /*0070*/  SHF.R.U32.HI R148, RZ, 0x5, R142 ;  /* 0x00000005ff947819 */ /* 0x004fca000001168e */
[----:B------:R-:W2:Y:S02]  /*0080*/  SHFL.IDX PT, R0, R148, RZ, 0x1f ;  /* 0x00001fff94007589 */ /* 0x000ea400000e0000 */
[----:B--2---:R-:W-:Y:S01]  /*0090*/  R2UR UR22, R0 ;  /* 0x00000000001672ca */ /* 0x004fe200000e0000 */
[----:B-1----:R-:W-:-:S14]  /*00a0*/  BRA.U UP0, `(.L_x_0) ;  /* 0x0000000100307547 */ /* 0x002fdc000b800000 */
[----:B------:R-:W1:Y:S02]  /*00b0*/  LDCU.64 UR4, c[0x0][0x888] ;  /* 0x00011100ff0477ac */ /* 0x000e640008000a00 */
[----:B-1----:R-:W-:-:S04]  /*00c0*/  UISETP.NE.U32.AND UP0, UPT, UR4, URZ, UPT ;  /* 0x000000ff0400728c */ /* 0x002fc8000bf05070 */
[----:B------:R-:W-:-:S09]  /*00d0*/  UISETP.NE.AND.EX UP0, UPT, UR5, URZ, UPT, UP0 ;  /* 0x000000ff0500728c */ /* 0x000fd2000bf05300 */
[----:B------:R-:W-:Y:S05]  /*00e0*/  BRA.U !UP0, `(.L_x_1) ;  /* 0x0000000108147547 */ /* 0x000fea000b800000 */
[----:B------:R-:W1:Y:S01]  /*00f0*/  LDC.64 R2, c[0x0][0x888] ;  /* 0x00022200ff027b82 */ /* 0x000e620000000a00 */
[----:B------:R-:W1:Y:S02]  /*0100*/  LDCU.64 UR4, c[0x0][0x358] ;  /* 0x00006b00ff0477ac */ /* 0x000e640008000a00 */
[----:B-1----:R1:W5:Y:S01]  /*0110*/  LDG.E R71, desc[UR4][R2.64] ;  /* 0x0000000402477981 */ /* 0x002362000c1e1900 */
[----:B------:R-:W-:Y:S01]  /*0120*/  HFMA2 R147, -RZ, RZ, 0, 5.9604644775390625e-08 ;  /* 0x00000001ff937431 */ /* 0x000fe200000001ff */
[----:B------:R-:W-:Y:S05]  /*0130*/  BRA `(.L_x_0) ;  /* 0x00000000000c7947 */ /* 0x000fea0003800000 */
.L_x_1:
[----:B------:R-:W1:Y:S01]  /*0140*/  LDCU UR4, c[0x0][0x880] ;  /* 0x00011000ff0477ac */ /* 0x000e620008000800 */
[----:B------:R-:W-:Y:S01]  /*0150*/  HFMA2 R147, -RZ, RZ, 0, 5.9604644775390625e-08 ;  /* 0x00000001ff937431 */ /* 0x000fe200000001ff */
[----:B-1----:R-:W-:-:S07]  /*0160*/  MOV R71, UR4 ;  /* 0x0000000400477c02 */ /* 0x002fce0008000f00 */
.L_x_0:
[----:B------:R-:W2:Y:S02]  /*0170*/  LDCU.64 UR4, c[0x0][0x8b0] ;  /* 0x00011600ff0477ac */ /* 0x000ea40008000a00 */
[----:B--2---:R-:W-:-:S04]  /*0180*/  UISETP.NE.U32.AND UP0, UPT, UR4, URZ, UPT ;  /* 0x000000ff0400728c */ /* 0x004fc8000bf05070 */
[----:B------:R-:W-:-:S09]  /*0190*/  UISETP.NE.AND.EX UP0, UPT, UR5, URZ, UPT, UP0 ;  /* 0x000000ff0500728c */ /* 0x000fd2000bf05300 */
[----:B------:R-:W-:Y:S05]  /*01a0*/  BRA.U UP0, `(.L_x_2) ;  /* 0x0000000100287547 */ /* 0x000fea000b800000 */
[----:B------:R-:W2:Y:S02]  /*01b0*/  LDCU.64 UR4, c[0x0][0x8a8] ;  /* 0x00011500ff0477ac */ /* 0x000ea40008000a00 */
[----:B--2---:R-:W-:-:S04]  /*01c0*/  UISETP.NE.U32.AND UP0, UPT, UR4, URZ, UPT ;  /* 0x000000ff0400728c */ /* 0x004fc8000bf05070 */
[----:B------:R-:W-:-:S09]  /*01d0*/  UISETP.NE.AND.EX UP0, UPT, UR5, URZ, UPT, UP0 ;  /* 0x000000ff0500728c */ /* 0x000fd2000bf05300 */
[----:B------:R-:W-:Y:S05]  /*01e0*/  BRA.U !UP0, `(.L_x_3) ;  /* 0x0000000108107547 */ /* 0x000fea000b800000 */
[----:B-1----:R-:W1:Y:S01]  /*01f0*/  LDC.64 R2, c[0x0][0x8a8] ;  /* 0x00022a00ff027b82 */ /* 0x002e620000000a00 */
[----:B------:R-:W1:Y:S02]  /*0200*/  LDCU.64 UR4, c[0x0][0x358] ;  /* 0x00006b00ff0477ac */ /* 0x000e640008000a00 */
[----:B-1----:R2:W5:Y:S01]  /*0210*/  LDG.E R70, desc[UR4][R2.64] ;  /* 0x0000000402467981 */ /* 0x002562000c1e1900 */
[----:B------:R-:W-:Y:S05]  /*0220*/  BRA `(.L_x_2) ;  /* 0x0000000000087947 */ /* 0x000fea0003800000 */
.L_x_3:
[----:B------:R-:W2:Y:S02]  /*0230*/  LDCU UR4, c[0x0][0x8a0] ;  /* 0x00011400ff0477ac */ /* 0x000ea40008000800 */
[----:B--2---:R-:W-:Y:S02]  /*0240*/  MOV R70, UR4 ;  /* 0x0000000400467c02 */ /* 0x004fe40008000f00 */
.L_x_2:
[----:B------:R-:W-:Y:S01]  /*0250*/  IMAD.U32 R0, RZ, RZ, UR22 ;  /* 0x00000016ff007e24 */ /* 0x000fe2000f8e00ff */
[----:B------:R-:W-:Y:S04]  /*0260*/  BSSY.RECONVERGENT B0, `(.L_x_4) ;  /* 0x000000c000007945 */ /* 0x000fe80003800200 */
[C---:B------:R-:W-:Y:S02]  /*0270*/  ISETP.NE.OR P1, PT, R0.reuse, 0x1, !P3 ;  /* 0x000000010000780c */ /* 0x040fe40005f25670 */
[----:B------:R-:W-:-:S11]  /*0280*/  ISETP.NE.OR P0, PT, R0, 0x3, !P3 ;  /* 0x000000030000780c */ /* 0x000fd60005f05670 */
[----:B------:R-:W-:Y:S05]  /*0290*/  @P1 BRA `(.L_x_5) ;  /* 0x0000000000201947 */ /* 0x000fea0003800000 */
[----:B------:R-:W3:Y:S02]  /*02a0*/  LDCU.64 UR4, c[0x0][0x348] ;  /* 0x00006900ff0477ac */ /* 0x000ee40008000a00 */
[----:B---3--:R-:W-:Y:S02]  /*02b0*/  UIADD3 UR6, UP1, UPT, UR4, 0x80, URZ ;  /* 0x0000008004067890 */ /* 0x008fe4000ff3e0ff */
[----:B------:R-:W-:Y:S02]  /*02c0*/  UIADD3 UR4, UP0, UPT, UR4, 0x180, URZ ;  /* 0x0000018004047890 */ /* 0x000fe4000ff1e0ff */
[----:B------:R-:W-:Y:S02]  /*02d0*/  UIADD3.X UR7, UPT, UPT, URZ, UR5, URZ, UP1, !UPT ;  /* 0x00000005ff077290 */ /* 0x000fe40008ffe4ff */
[----:B------:R-:W-:-:S07]  /*02e0*/  UIADD3.X UR5, UPT, UPT, URZ, UR5, URZ, UP0, !UPT ;  /* 0x00000005ff057290 */ /* 0x000fce00087fe4ff */
[----:B------:R3:W-:Y:S02]  /*02f0*/  UTMACCTL.PF [UR6] ;  /* 0x00000000060079b9 */ /* 0x0007e40008040000 */
[----:B------:R3:W-:Y:S02]  /*0300*/  UTMACCTL.PF [UR4] ;  /* 0x00000000040079b9 */ /* 0x0007e40008040000 */
[----:B---3--:R-:W-:Y:S01]  /*0310*/  NOP ;  /* 0x0000000000007918 */ /* 0x008fe20000000000 */
.L_x_5:
[----:B------:R-:W-:Y:S05]  /*0320*/  BSYNC.RECONVERGENT B0 ;  /* 0x0000000000007941 */ /* 0x000fea0003800200 */
.L_x_4:
[----:B------:R-:W-:Y:S04]  /*0330*/  BSSY.RECONVERGENT B0, `(.L_x_6) ;  /* 0x000000a000007945 */ /* 0x000fe80003800200 */
        /* <DEDUP_REMOVED lines=9> */
.L_x_7:
[----:B------:R-:W-:Y:S05]  /*03d0*/  BSYNC.RECONVERGENT B0 ;  /* 0x0000000000007941 */ /* 0x000fea0003800200 */
.L_x_6:
[----:B------:R-:W3:Y:S01]  /*03e0*/  LDCU.64 UR4, c[0x0][0x888] ;  /* 0x00011100ff0477ac */ /* 0x000ee20008000a00 */
[----:B------:R-:W-:Y:S02]  /*03f0*/  UISETP.EQ.U32.AND UP1, UPT, UR8, URZ, UPT ;  /* 0x000000ff0800728c */ /* 0x000fe4000bf22070 */
[----:B------:R-:W-:Y:S02]  /*0400*/  UPLOP3.LUT UP3, UPT, UPT, UPT, UPT, 0x80, 0x8 ;  /* 0x000000000008789c */ /* 0x000fe40003f6f070 */
[----:B---3--:R-:W-:-:S04]  /*0410*/  UISETP.NE.U32.AND UP0, UPT, UR4, URZ, UPT ;  /* 0x000000ff0400728c */ /* 0x008fc8000bf05070 */
[----:B------:R-:W-:-:S04]  /*0420*/  UISETP.NE.AND.EX UP0, UPT, UR5, URZ, UPT, UP0 ;  /* 0x000000ff0500728c */ /* 0x000fc8000bf05300 */
[----:B------:R-:W-:-:S04]  /*0430*/  UISETP.EQ.OR.EX UP2, UPT, UR9, URZ, !UP0, UP1 ;  /* 0x000000ff0900728c */ /* 0x000fc8000c742710 */
[----:B------:R-:W-:-:S05]  /*0440*/  UP2UR UR61, UPR, URZ, 0x4 ;  /* 0x00000004ff3d7883 */ /* 0x000fca0008000000 */
[----:B------:R-:W-:Y:S07]  /*0450*/  BRA.U !UP2, `(.L_x_8) ;  /* 0x000000010a207547 */ /* 0x000fee000b800000 */
[----:B-----5:R-:W-:Y:S01]  /*0460*/  R2UR UR5, R71 ;  /* 0x00000000470572ca */ /* 0x020fe200000e0000 */
[----:B------:R-:W-:Y:S02]  /*0470*/  UISETP.NE.U32.AND UP1, UPT, UR8, URZ, UPT ;  /* 0x000000ff0800728c */ /* 0x000fe4000bf25070 */
[----:B------:R-:W-:Y:S02]  /*0480*/  USEL UR4, URZ, 0xffffffff, UP0 ;  /* 0xffffffffff047887 */ /* 0x000fe40008000000 */
[----:B------:R-:W-:-:S08]  /*0490*/  UISETP.NE.AND.EX UP1, UPT, UR9, URZ, UPT, UP1 ;  /* 0x000000ff0900728c */ /* 0x000fd0000bf25310 */
[----:B------:R-:W-:-:S04]  /*04a0*/  UISETP.NE.AND UP0, UPT, UR5, URZ, UPT ;  /* 0x000000ff0500728c */ /* 0x000fc8000bf05270 */
[----:B------:R-:W-:-:S04]  /*04b0*/  @!UP1 USEL UR4, URZ, 0xffffffff, UP0 ;  /* 0xffffffffff049887 */ /* 0x000fc80008000000 */
[----:B------:R-:W-:-:S04]  /*04c0*/  ULOP3.LUT UR4, UR4, 0x1, URZ, 0xc0, !UPT ;  /* 0x0000000104047892 */ /* 0x000fc8000f8ec0ff */
[----:B------:R-:W-:-:S11]  /*04d0*/  UISETP.NE.U32.AND UP3, UPT, UR4, 0x1, UPT ;  /* 0x000000010400788c */ /* 0x000fd6000bf65070 */
.L_x_8:
[----:B-12---:R-:W1:Y:S01]  /*04e0*/  SHFL.IDX PT, R2, R148, RZ, 0x1f ;  /* 0x00001fff94027589 */ /* 0x006e6200000e0000 */
[----:B------:R-:W-:-:S04]  /*04f0*/  UISETP.NE.AND UP0, UPT, UR22, 0x2, UPT ;  /* 0x000000021600788c */ /* 0x000fc8000bf05270 */
[----:B------:R-:W-:Y:S01]  /*0500*/  USEL UR34, URZ, 0x1, UP0 ;  /* 0x00000001ff227887 */ /* 0x000fe20008000000 */
[----:B-1----:R-:W-:-:S13]  /*0510*/  ISETP.NE.AND P0, PT, R2, RZ, PT ;  /* 0x000000ff0200720c */ /* 0x002fda0003f05270 */
[----:B------:R-:W-:Y:S05]  /*0520*/  @P0 BRA `(.L_x_9) ;  /* 0x0000000000cc0947 */ /* 0x000fea0003800000 */
[----:B------:R-:W-:Y:S01]  /*0530*/  ELECT P0, URZ, PT ;  /* 0x0000000000ff782f */ /* 0x000fe20003800000 */
[----:B------:R-:W-:-:S12]  /*0540*/  BSSY.RECONVERGENT B0, `(.L_x_9) ;  /* 0x0000031000007945 */ /* 0x000fd80003800200 */
[----:B------:R-:W-:Y:S05]  /*0550*/  @!P0 BRA `(.L_x_10) ;  /* 0x0000000000bc8947 */ /* 0x000fea0003800000 */
[----:B------:R-:W1:Y:S01]  /*0560*/  S2UR UR4, SR_CgaCtaId ;  /* 0x00000000000479c3 */ /* 0x000e620000008800 */
[----:B------:R-:W-:Y:S01]  /*0570*/  UMOV UR5, 0x400 ;  /* 0x0000040000057882 */ /* 0x000fe20000000000 */
[----:B------:R-:W-:Y:S01]  /*0580*/  UMOV UR8, 0x1 ;  /* 0x0000000100087882 */ /* 0x000fe20000000000 */
[----:B------:R-:W-:Y:S01]  /*0590*/  UMOV UR6, 0x4 ;  /* 0x0000000400067882 */ /* 0x000fe20000000000 */
[----:B------:R-:W-:-:S04]  /*05a0*/  UIADD3 UR8, UPT, UPT, -UR8, 0x100000, URZ ;  /* 0x0010000008087890 */ /* 0x000fc8000fffe1ff */
[----:B------:R-:W-:Y:S02]  /*05b0*/  USHF.L.U32 UR9, UR8, 0xb, URZ ;  /* 0x0000000b08097899 */ /* 0x000fe400080006ff */
[----:B------:R-:W-:Y:S02]  /*05c0*/  USHF.L.U32 UR8, UR8, 0x1, URZ ;  /* 0x0000000108087899 */ /* 0x000fe400080006ff */
[----:B------:R-:W-:-:S04]  /*05d0*/  UIADD3 UR6, UPT, UPT, -UR6, 0x100000, URZ ;  /* 0x0010000006067890 */ /* 0x000fc8000fffe1ff */
[----:B------:R-:W-:Y:S02]  /*05e0*/  USHF.L.U32 UR7, UR6, 0xb, URZ ;  /* 0x0000000b06077899 */ /* 0x000fe400080006ff */
[----:B------:R-:W-:Y:S02]  /*05f0*/  USHF.L.U32 UR6, UR6, 0x1, URZ ;  /* 0x0000000106067899 */ /* 0x000fe400080006ff */
[----:B-1----:R-:W-:Y:S01]  /*0600*/  ULEA UR4, UR4, UR5, 0x18 ;  /* 0x0000000504047291 */ /* 0x002fe2000f8ec0ff */
[----:B------:R-:W1:Y:S11]  /*0610*/  FENCE.VIEW.ASYNC.S ;  /* 0x00000000000073c6 */ /* 0x000e760000000000 */
[----:B-1----:R1:W2:Y:S01]  /*0620*/  SYNCS.EXCH.64 URZ, [UR4], UR8 ;  /* 0x0000000804ff75b2 */ /* 0x0022a20008000100 */
[----:B------:R1:W3:Y:S01]  /*0630*/  SYNCS.EXCH.64 URZ, [UR4+0x88], UR6 ;  /* 0x0000880604ff75b2 */ /* 0x0002e20008000100 */
[----:B------:R1:W4:Y:S01]  /*0640*/  SYNCS.EXCH.64 URZ, [UR4+0x8], UR8 ;  /* 0x0000080804ff75b2 */ /* 0x0003220008000100 */
[----:B------:R1:W1:Y:S01]  /*0650*/  SYNCS.EXCH.64 URZ, [UR4+0x90], UR6 ;  /* 0x0000900604ff75b2 */ /* 0x0002620008000100 */
        /* <DEDUP_REMOVED lines=30> */
[----:B--234-:R-:W-:Y:S01]  /*0840*/  NOP ;  /* 0x0000000000007918 */ /* 0x01cfe20000000000 */
.L_x_10:
[----:B-1----:R-:W-:Y:S05]  /*0850*/  BSYNC.RECONVERGENT B0 ;  /* 0x0000000000007941 */ /* 0x002fea0003800200 */
.L_x_9:
[----:B------:R-:W1:Y:S01]  /*0860*/  SHFL.IDX PT, R2, R148, RZ, 0x1f ;  /* 0x00001fff94027589 */ /* 0x000e6200000e0000 */
[----:B------:R-:W-:Y:S01]  /*0870*/  NOP ;  /* 0x0000000000007918 */ /* 0x000fe20000000000 */
[----:B-1----:R-:W-:-:S13]  /*0880*/  ISETP.NE.AND P0, PT, R2, 0x1, PT ;  /* 0x000000010200780c */ /* 0x002fda0003f05270 */
[----:B------:R-:W-:Y:S05]  /*0890*/  @P0 BRA `(.L_x_11) ;  /* 0x0000000000400947 */ /* 0x000fea0003800000 */
        /* <DEDUP_REMOVED lines=9> */
[----:B------:R-:W-:Y:S01]  /*0930*/  USHF.L.U32 UR6, UR6, 0x1, URZ ;  /* 0x0000000106067899 */ /* 0x000fe200080006ff */
[----:B------:R-:W-:Y:S01]  /*0940*/  ELECT P0, URZ, PT ;  /* 0x0000000000ff782f */ /* 0x000fe20003800000 */
[----:B-1----:R-:W-:Y:S01]  /*0950*/  ULEA UR4, UR4, UR5, 0x18 ;  /* 0x0000000504047291 */ /* 0x002fe2000f8ec0ff */
[----:B------:R-:W1:Y:S11]  /*0960*/  FENCE.VIEW.ASYNC.S ;  /* 0x00000000000073c6 */ /* 0x000e760000000000 */
[----:B-1----:R1:W2:Y:S01]  /*0970*/  SYNCS.EXCH.64 URZ, [UR4+0x110], UR8 ;  /* 0x0001100804ff75b2 */ /* 0x0022a20008000100 */
[----:B------:R1:W3:Y:S01]  /*0980*/  SYNCS.EXCH.64 URZ, [UR4+0x118], UR6 ;  /* 0x0001180604ff75b2 */ /* 0x0002e20008000100 */
[----:B------:R-:W-:Y:S01]  /*0990*/  NOP ;  /* 0x0000000000007918 */ /* 0x000fe20000000000 */
.L_x_11:
[----:B------:R-:W4:Y:S01]  /*09a0*/  SHFL.IDX PT, R2, R148, RZ, 0x1f ;  /* 0x00001fff94027589 */ /* 0x000f2200000e0000 */
[----:B------:R-:W-:Y:S01]  /*09b0*/  NOP ;  /* 0x0000000000007918 */ /* 0x000fe20000000000 */
[----:B----4-:R-:W-:-:S13]  /*09c0*/  ISETP.NE.AND P0, PT, R2, 0x3, PT ;  /* 0x000000030200780c */ /* 0x010fda0003f05270 */
[----:B------:R-:W-:Y:S05]  /*09d0*/  @P0 BRA `(.L_x_12) ;  /* 0x0000000000300947 */ /* 0x000fea0003800000 */
[----:B-1----:R-:W1:Y:S01]  /*09e0*/  S2UR UR6, SR_CgaCtaId ;  /* 0x00000000000679c3 */ /* 0x002e620000008800 */
[----:B------:R-:W-:Y:S01]  /*09f0*/  UMOV UR4, 0x400 ;  /* 0x0000040000047882 */ /* 0x000fe20000000000 */
[----:B------:R-:W-:Y:S01]  /*0a00*/  UMOV UR5, 0x20 ;  /* 0x0000002000057882 */ /* 0x000fe20000000000 */
[----:B------:R-:W-:Y:S01]  /*0a10*/  ELECT P0, URZ, PT ;  /* 0x0000000000ff782f */ /* 0x000fe20003800000 */
[----:B-1----:R-:W-:Y:S02]  /*0a20*/  ULEA UR6, UR6, UR4, 0x18 ;  /* 0x0000000406067291 */ /* 0x002fe4000f8ec0ff */
[----:B------:R-:W-:-:S04]  /*0a30*/  UIADD3 UR4, UPT, UPT, -UR5, 0x100000, URZ ;  /* 0x0010000005047890 */ /* 0x000fc8000fffe1ff */
[----:B------:R-:W-:Y:S02]  /*0a40*/  USHF.L.U32 UR5, UR4, 0xb, URZ ;  /* 0x0000000b04057899 */ /* 0x000fe400080006ff */
[----:B------:R-:W-:Y:S01]  /*0a50*/  USHF.L.U32 UR4, UR4, 0x1, URZ ;  /* 0x0000000104047899 */ /* 0x000fe200080006ff */
[----:B------:R-:W1:Y:S11]  /*0a60*/  FENCE.VIEW.ASYNC.S ;  /* 0x00000000000073c6 */ /* 0x000e760000000000 */
[----:B-1----:R4:W1:Y:S01]  /*0a70*/  SYNCS.EXCH.64 URZ, [UR6+0x120], UR4 ;  /* 0x0001200406ff75b2 */ /* 0x0028620008000100 */
[----:B------:R4:W1:Y:S02]  /*0a80*/  SYNCS.EXCH.64 URZ, [UR6+0x128], UR4 ;  /* 0x0001280406ff75b2 */ /* 0x0008640008000100 */
[----:B----4-:R-:W-:Y:S01]  /*0a90*/  NOP ;  /* 0x0000000000007918 */ /* 0x010fe20000000000 */
.L_x_12:
[----:B------:R-:W4:Y:S01]  /*0aa0*/  SHFL.IDX PT, R2, R148, RZ, 0x1f ;  /* 0x00001fff94027589 */ /* 0x000f2200000e0000 */
[----:B------:R-:W-:Y:S01]  /*0ab0*/  NOP ;  /* 0x0000000000007918 */ /* 0x000fe20000000000 */
[----:B----4-:R-:W-:-:S13]  /*0ac0*/  ISETP.NE.AND P0, PT, R2, 0x4, PT ;  /* 0x000000040200780c */ /* 0x010fda0003f05270 */
[----:B------:R-:W-:Y:S05]  /*0ad0*/  @P0 BRA `(.L_x_13) ;  /* 0x00000000004c0947 */ /* 0x000fea0003800000 */
[----:B-1----:R-:W1:Y:S01]  /*0ae0*/  S2UR UR6, SR_CgaCtaId ;  /* 0x00000000000679c3 */ /* 0x002e620000008800 */
[----:B------:R-:W-:Y:S01]  /*0af0*/  UMOV UR4, 0x3a0 ;  /* 0x000003a000047882 */ /* 0x000fe20000000000 */
[----:B------:R-:W-:Y:S01]  /*0b00*/  UMOV UR5, 0x400 ;  /* 0x0000040000057882 */ /* 0x000fe20000000000 */
[----:B------:R-:W-:Y:S01]  /*0b10*/  USEL UR4, UR4, 0x320, UP3 ;  /* 0x0000032004047887 */ /* 0x000fe20009800000 */
[----:B------:R-:W-:Y:S01]  /*0b20*/  UMOV UR8, 0x1 ;  /* 0x0000000100087882 */ /* 0x000fe20000000000 */
[----:B------:R-:W-:Y:S01]  /*0b30*/  ELECT P0, URZ, PT ;  /* 0x0000000000ff782f */ /* 0x000fe20003800000 */
[----:B------:R-:W-:-:S04]  /*0b40*/  UIADD3 UR8, UPT, UPT, -UR8, 0x100000, URZ ;  /* 0x0010000008087890 */ /* 0x000fc8000fffe1ff */
[----:B------:R-:W-:Y:S02]  /*0b50*/  USHF.L.U32 UR9, UR8, 0xb, URZ ;  /* 0x0000000b08097899 */ /* 0x000fe400080006ff */
[----:B------:R-:W-:Y:S02]  /*0b60*/  USHF.L.U32 UR8, UR8, 0x1, URZ ;  /* 0x0000000108087899 */ /* 0x000fe400080006ff */
[----:B-1----:R-:W-:Y:S02]  /*0b70*/  ULEA UR6, UR6, UR5, 0x18 ;  /* 0x0000000506067291 */ /* 0x002fe4000f8ec0ff */
[----:B------:R-:W-:-:S04]  /*0b80*/  UIADD3 UR4, UPT, UPT, -UR4, 0x100000, URZ ;  /* 0x0010000004047890 */ /* 0x000fc8000fffe1ff */
[----:B------:R-:W-:Y:S02]  /*0b90*/  USHF.L.U32 UR5, UR4, 0xb, URZ ;  /* 0x0000000b04057899 */ /* 0x000fe400080006ff */
[----:B------:R-:W-:Y:S01]  /*0ba0*/  USHF.L.U32 UR4, UR4, 0x1, URZ ;  /* 0x0000000104047899 */ /* 0x000fe200080006ff */
[----:B------:R-:W1:Y:S03]  /*0bb0*/  FENCE.VIEW.ASYNC.S ;  /* 0x00000000000073c6 */ /* 0x000e660000000000 */
[----:B-1----:R4:W1:Y:S08]  /*0bc0*/  SYNCS.EXCH.64 URZ, [UR6+0x130], UR8 ;  /* 0x0001300806ff75b2 */ /* 0x0028700008000100 */
[----:B------:R4:W1:Y:S01]  /*0bd0*/  SYNCS.EXCH.64 URZ, [UR6+0x140], UR4 ;  /* 0x0001400406ff75b2 */ /* 0x0008620008000100 */
[----:B------:R4:W1:Y:S01]  /*0be0*/  SYNCS.EXCH.64 URZ, [UR6+0x138], UR8 ;  /* 0x0001380806ff75b2 */ /* 0x0008620008000100 */
[----:B------:R4:W1:Y:S02]  /*0bf0*/  SYNCS.EXCH.64 URZ, [UR6+0x148], UR4 ;  /* 0x0001480406ff75b2 */ /* 0x0008640008000100 */
[----:B----4-:R-:W-:Y:S01]  /*0c00*/  NOP ;  /* 0x0000000000007918 */ /* 0x010fe20000000000 */
.L_x_13:
[----:B------:R-:W4:Y:S01]  /*0c10*/  SHFL.IDX PT, R2, R148, RZ, 0x1f ;  /* 0x00001fff94027589 */ /* 0x000f2200000e0000 */
[----:B------:R-:W-:Y:S01]  /*0c20*/  NOP ;  /* 0x0000000000007918 */ /* 0x000fe20000000000 */
[----:B----4-:R-:W-:-:S13]  /*0c30*/  ISETP.NE.AND P0, PT, R2, 0x5, PT ;  /* 0x000000050200780c */ /* 0x010fda0003f05270 */
[----:B------:R-:W-:Y:S05]  /*0c40*/  @P0 BRA `(.L_x_14) ;  /* 0x0000000000580947 */ /* 0x000fea0003800000 */
[----:B-1----:R-:W1:Y:S01]  /*0c50*/  S2UR UR4, SR_CgaCtaId ;  /* 0x00000000000479c3 */ /* 0x002e620000008800 */
        /* <DEDUP_REMOVED lines=12> */
[----:B-1----:R4:W1:Y:S01]  /*0d20*/  SYNCS.EXCH.64 URZ, [UR4+0x150], UR8 ;  /* 0x0001500804ff75b2 */ /* 0x0028620008000100 */
[----:B------:R4:W1:Y:S01]  /*0d30*/  SYNCS.EXCH.64 URZ, [UR4+0x170], UR6 ;  /* 0x0001700604ff75b2 */ /* 0x0008620008000100 */
[----:B------:R4:W1:Y:S01]  /*0d40*/  SYNCS.EXCH.64 URZ, [UR4+0x158], UR8 ;  /* 0x0001580804ff75b2 */ /* 0x0008620008000100 */
[----:B------:R4:W1:Y:S01]  /*0d50*/  SYNCS.EXCH.64 URZ, [UR4+0x178], UR6 ;  /* 0x0001780604ff75b2 */ /* 0x0008620008000100 */
[----:B------:R4:W1:Y:S01]  /*0d60*/  SYNCS.EXCH.64 URZ, [UR4+0x160], UR8 ;  /* 0x0001600804ff75b2 */ /* 0x0008620008000100 */
[----:B------:R4:W1:Y:S01]  /*0d70*/  SYNCS.EXCH.64 URZ, [UR4+0x180], UR6 ;  /* 0x0001800604ff75b2 */ /* 0x0008620008000100 */
[----:B------:R4:W1:Y:S01]  /*0d80*/  SYNCS.EXCH.64 URZ, [UR4+0x168], UR8 ;  /* 0x0001680804ff75b2 */ /* 0x0008620008000100 */
[----:B------:R4:W1:Y:S02]  /*0d90*/  SYNCS.EXCH.64 URZ, [UR4+0x188], UR6 ;  /* 0x0001880604ff75b2 */ /* 0x0008640008000100 */
[----:B----4-:R-:W-:Y:S01]  /*0da0*/  NOP ;  /* 0x0000000000007918 */ /* 0x010fe20000000000 */
.L_x_14:
[----:B------:R-:W4:Y:S01]  /*0db0*/  SHFL.IDX PT, R2, R148, RZ, 0x1f ;  /* 0x00001fff94027589 */ /* 0x000f2200000e0000 */
[----:B------:R-:W1:Y:S01]  /*0dc0*/  S2UR UR48, SR_CgaCtaId ;  /* 0x00000000003079c3 */ /* 0x000e620000008800 */
[----:B------:R-:W-:Y:S01]  /*0dd0*/  NOP ;  /* 0x0000000000007918 */ /* 0x000fe20000000000 */
[----:B----4-:R-:W-:-:S13]  /*0de0*/  ISETP.NE.AND P0, PT, R2, 0x3, PT ;  /* 0x000000030200780c */ /* 0x010fda0003f05270 */
[----:B-1----:R-:W-:Y:S05]  /*0df0*/  @P0 BRA `(.L_x_15) ;  /* 0x0000000000340947 */ /* 0x002fea0003800000 */
[----:B------:R-:W-:Y:S01]  /*0e00*/  UMOV UR4, 0x400 ;  /* 0x0000040000047882 */ /* 0x000fe20000000000 */
[----:B------:R-:W-:Y:S01]  /*0e10*/  UMOV UR6, 0x20 ;  /* 0x0000002000067882 */ /* 0x000fe20000000000 */
[----:B------:R-:W-:Y:S02]  /*0e20*/  ULEA UR4, UR48, UR4, 0x18 ;  /* 0x0000000430047291 */ /* 0x000fe4000f8ec0ff */
[----:B------:R-:W-:-:S04]  /*0e30*/  UIADD3 UR6, UPT, UPT, -UR6, 0x100000, URZ ;  /* 0x0010000006067890 */ /* 0x000fc8000fffe1ff */
[----:B------:R-:W-:Y:S02]  /*0e40*/  USHF.L.U32 UR7, UR6, 0xb, URZ ;  /* 0x0000000b06077899 */ /* 0x000fe400080006ff */
[----:B------:R-:W-:Y:S01]  /*0e50*/  USHF.L.U32 UR6, UR6, 0x1, URZ ;  /* 0x0000000106067899 */ /* 0x000fe200080006ff */
[----:B------:R-:W-:Y:S01]  /*0e60*/  ELECT P0, URZ, PT ;  /* 0x0000000000ff782f */ /* 0x000fe20003800000 */
[----:B------:R-:W1:Y:S10]  /*0e70*/  FENCE.VIEW.ASYNC.S ;  /* 0x00000000000073c6 */ /* 0x000e740000000000 */
[----:B-1----:R1:W4:Y:S01]  /*0e80*/  SYNCS.EXCH.64 URZ, [UR4+0x190], UR6 ;  /* 0x0001900604ff75b2 */ /* 0x0023220008000100 */
[----:B------:R1:W1:Y:S01]  /*0e90*/  SYNCS.EXCH.64 URZ, [UR4+0x1a0], UR6 ;  /* 0x0001a00604ff75b2 */ /* 0x0002620008000100 */
[----:B------:R1:W1:Y:S01]  /*0ea0*/  SYNCS.EXCH.64 URZ, [UR4+0x198], UR6 ;  /* 0x0001980604ff75b2 */ /* 0x0002620008000100 */
[----:B------:R1:W1:Y:S01]  /*0eb0*/  SYNCS.EXCH.64 URZ, [UR4+0x1a8], UR6 ;  /* 0x0001a80604ff75b2 */ /* 0x0002620008000100 */
[----:B------:R-:W-:Y:S01]  /*0ec0*/  NOP ;  /* 0x0000000000007918 */ /* 0x000fe20000000000 */
.L_x_15:
[----:B-1----:R-:W1:Y:S01]  /*0ed0*/  LDCU UR4, c[0x0][0x36c] ;  /* 0x00006d80ff0477ac */ /* 0x002e620008000800 */
[----:B------:R-:W-:Y:S01]  /*0ee0*/  ISETP.NE.OR P3, PT, R0, 0x2, !P3 ;  /* 0x000000020000780c */ /* 0x000fe20005f65670 */
[----:B------:R-:W-:Y:S01]  /*0ef0*/  NOP ;  /* 0x0000000000007918 */ /* 0x000fe20000000000 */
[----:B------:R-:W-:Y:S01]  /*0f00*/  LOP3.LUT R0, R142, 0x1f, RZ, 0xc0, !PT ;  /* 0x0000001f8e007812 */ /* 0x000fe200078ec0ff */
[----:B------:R-:W-:Y:S02]  /*0f10*/  UISETP.NE.AND UP4, UPT, UR22, URZ, UPT ;  /* 0x000000ff1600728c */ /* 0x000fe4000bf85270 */
[----:B-1----:R-:W-:-:S09]  /*0f20*/  UISETP.EQ.U32.AND UP5, UPT, UR4, 0x1, UPT ;  /* 0x000000010400788c */ /* 0x002fd2000bfa2070 */
[----:B------:R-:W-:Y:S05]  /*0f30*/  BRA.U !UP5, `(.L_x_16) ;  /* 0x000000010d087547 */ /* 0x000fea000b800000 */
[----:B--234-:R-:W-:Y:S01]  /*0f40*/  UCGABAR_ARV ;  /* 0x00000000000079c7 */ /* 0x01cfe20008000000 */
[----:B------:R-:W-:Y:S05]  /*0f50*/  BRA `(.L_x_17) ;  /* 0x0000000000047947 */ /* 0x000fea0003800000 */
.L_x_16:
[----:B--234-:R-:W-:Y:S01]  /*0f60*/  NOP ;  /* 0x0000000000007918 */ /* 0x01cfe20000000000 */
.L_x_17:
[----:B------:R-:W1:Y:S01]  /*0f70*/  S2UR UR7, SR_CTAID.X ;  /* 0x00000000000779c3 */ /* 0x000e620000002500 */
[----:B------:R-:W-:-:S05]  /*0f80*/  CS2R.32 R3, SR_CgaSize ;  /* 0x0000000000037805 */ /* 0x000fca0000008a00 */
[----:B------:R-:W-:-:S05]  /*0f90*/  IMAD R3, R3, -0xa0, RZ ;  /* 0xffffff6003037824 */ /* 0x000fca00078e02ff */
[----:B------:R-:W-:-:S14]  /*0fa0*/  R2UR UR5, R3 ;  /* 0x00000000030572ca */ /* 0x000fdc00000e0000 */
[----:B------:R-:W2:Y:S01]  /*0fb0*/  LDCU UR5, c[0x0][UR5+0x2b0] ;  /* 0x00005600050577ac */ /* 0x000ea20008000800 */
[----:B------:R-:W-:-:S05]  /*0fc0*/  CS2R.32 R3, SR_CgaSize ;  /* 0x0000000000037805 */ /* 0x000fca0000008a00 */
[----:B------:R-:W-:-:S05]  /*0fd0*/  IMAD R3, R3, -0xa0, RZ ;  /* 0xffffff6003037824 */ /* 0x000fca00078e02ff */
[----:B------:R-:W-:-:S14]  /*0fe0*/  R2UR UR4, R3 ;  /* 0x00000000030472ca */ /* 0x000fdc00000e0000 */
[----:B------:R-:W3:Y:S01]  /*0ff0*/  LDCU UR4, c[0x0][UR4+0x2b4] ;  /* 0x00005680040477ac */ /* 0x000ee20008000800 */
[----:B------:R-:W4:Y:S01]  /*1000*/  S2UR UR8, SR_CTAID.Y ;  /* 0x00000000000879c3 */ /* 0x000f220000002600 */
[----:B------:R-:W3:Y:S01]  /*1010*/  LDCU UR23, c[0x0][0xb24] ;  /* 0x00016480ff1777ac */ /* 0x000ee20008000800 */
[----:B------:R-:W-:-:S05]  /*1020*/  CS2R.32 R3, SR_CgaSize ;  /* 0x0000000000037805 */ /* 0x000fca0000008a00 */
[----:B------:R-:W-:-:S05]  /*1030*/  IMAD R3, R3, -0xa0, RZ ;  /* 0xffffff6003037824 */ /* 0x000fca00078e02ff */
[----:B------:R-:W-:-:S14]  /*1040*/  R2UR UR60, R3 ;  /* 0x00000000033c72ca */ /* 0x000fdc00000e0000 */
[----:B------:R-:W3:Y:S01]  /*1050*/  LDCU UR60, c[0x0][UR60+0x2a0] ;  /* 0x000054003c3c77ac */ /* 0x000ee20008000800 */
[----:B------:R-:W1:Y:S01]  /*1060*/  S2UR UR36, SR_CTAID.Z ;  /* 0x00000000002479c3 */ /* 0x000e620000002700 */
[----:B------:R-:W-:-:S05]  /*1070*/  CS2R.32 R3, SR_CgaSize ;  /* 0x0000000000037805 */ /* 0x000fca0000008a00 */
[----:B------:R-:W-:-:S05]  /*1080*/  IMAD R3, R3, -0xa0, RZ ;  /* 0xffffff6003037824 */ /* 0x000fca00078e02ff */
[----:B------:R-:W-:-:S14]  /*1090*/  R2UR UR57, R3 ;  /* 0x00000000033972ca */ /* 0x000fdc00000e0000 */
[----:B------:R-:W3:Y:S01]  /*10a0*/  LDCU UR57, c[0x0][UR57+0x2a4] ;  /* 0x00005480393977ac */ /* 0x000ee20008000800 */
[----:B------:R-:W3:Y:S01]  /*10b0*/  LDCU UR40, c[0x0][0xb24] ;  /* 0x00016480ff2877ac */ /* 0x000ee20008000800 */
[----:B-1----:R-:W-:Y:S01]  /*10c0*/  I2FP.F32.U32 R3, UR7 ;  /* 0x0000000700037c45 */ /* 0x002fe20008201000 */
[----:B------:R-:W1:Y:S04]  /*10d0*/  LDCU UR26, c[0x0][0xb30] ;  /* 0x00016600ff1a77ac */ /* 0x000e680008000800 */
[----:B--2---:R-:W-:Y:S01]  /*10e0*/  FMUL R3, R3, UR5 ;  /* 0x0000000503037c20 */ /* 0x004fe20008400000 */
[----:B------:R-:W-:Y:S01]  /*10f0*/  USHF.L.U32 UR24, UR48, 0xb, URZ ;  /* 0x0000000b30187899 */ /* 0x000fe200080006ff */
[----:B----4-:R-:W-:Y:S01]  /*1100*/  I2FP.F32.U32 R2, UR8 ;  /* 0x0000000800027c45 */ /* 0x010fe20008201000 */
[----:B---3--:R-:W-:-:S03]  /*1110*/  UISETP.GE.AND UP2, UPT, UR23, 0x1, UPT ;  /* 0x000000011700788c */ /* 0x008fc6000bf46270 */
[----:B------:R-:W2:Y:S01]  /*1120*/  F2I.U32.TRUNC.NTZ R3, R3 ;  /* 0x0000000300037305 */ /* 0x000ea2000020f000 */
[----:B------:R-:W-:Y:S01]  /*1130*/  UMOV UR46, UR7 ;  /* 0x00000007002e7c82 */ /* 0x000fe20008000000 */
[----:B------:R-:W-:Y:S01]  /*1140*/  FMUL R2, R2, UR4 ;  /* 0x0000000402027c20 */ /* 0x000fe20008400000 */
[----:B------:R-:W-:-:S05]  /*1150*/  UMOV UR45, UR8 ;  /* 0x00000008002d7c82 */ /* 0x000fca0008000000 */
[----:B------:R-:W3:Y:S01]  /*1160*/  F2I.U32.TRUNC.NTZ R2, R2 ;  /* 0x0000000200027305 */ /* 0x000ee2000020f000 */
[----:B--2---:R-:W-:Y:S02]  /*1170*/  R2UR UR4, R3 ;  /* 0x00000000030472ca */ /* 0x004fe400000e0000 */
[----:B---3--:R-:W-:Y:S02]  /*1180*/  R2UR UR6, R2 ;  /* 0x00000000020672ca */ /* 0x008fe400000e0000 */
[----:B------:R-:W-:-:S09]  /*1190*/  PRMT R2, RZ, 0x7610, R2 ;  /* 0x00007610ff027816 */ /* 0x000fd20000000002 */
[----:B------:R-:W-:-:S04]  /*11a0*/  UIADD3 UR5, UPT, UPT, -UR4, URZ, URZ ;  /* 0x000000ff04057290 */ /* 0x000fc8000fffe1ff */
[----:B------:R-:W-:Y:S02]  /*11b0*/  UIMAD UR60, UR60, UR5, UR7 ;  /* 0x000000053c3c72a4 */ /* 0x000fe4000f8e0207 */
[----:B------:R-:W-:-:S04]  /*11c0*/  UIADD3 UR4, UPT, UPT, -UR6, URZ, URZ ;  /* 0x000000ff06047290 */ /* 0x000fc8000fffe1ff */
[----:B------:R-:W-:Y:S01]  /*11d0*/  UIMAD UR57, UR57, UR4, UR8 ;  /* 0x00000004393972a4 */ /* 0x000fe2000f8e0208 */
[----:B-1----:R-:W-:Y:S11]  /*11e0*/  BRA.U UP4, `(.L_x_18) ;  /* 0x0000000104407547 */ /* 0x002ff6000b800000 */
[----:B------:R-:W-:Y:S02]  /*11f0*/  UISETP.NE.AND UP0, UPT, UR57, URZ, UPT ;  /* 0x000000ff3900728c */ /* 0x000fe4000bf05270 */
[----:B------:R-:W-:Y:S02]  /*1200*/  UISETP.NE.AND UP1, UPT, UR57, 0x1, UPT ;  /* 0x000000013900788c */ /* 0x000fe4000bf25270 */
[----:B------:R-:W-:Y:S02]  /*1210*/  UISETP.EQ.OR UP0, UPT, UR60, URZ, !UP0 ;  /* 0x000000ff3c00728c */ /* 0x000fe4000c702670 */
[----:B------:R-:W-:Y:S02]  /*1220*/  USEL UR5, URZ, 0x2, UP1 ;  /* 0x00000002ff057887 */ /* 0x000fe40008800000 */
[----:B------:R-:W-:Y:S02]  /*1230*/  USEL UR8, URZ, 0x1, !UP0 ;  /* 0x00000001ff087887 */ /* 0x000fe4000c000000 */
[----:B------:R-:W-:-:S02]  /*1240*/  UISETP.NE.AND UP0, UPT, UR57, 0x2, UPT ;  /* 0x000000023900788c */ /* 0x000fc4000bf05270 */
[----:B------:R-:W-:Y:S02]  /*1250*/  UISETP.NE.AND UP1, UPT, UR57, 0x3, UPT ;  /* 0x000000033900788c */ /* 0x000fe4000bf25270 */
[----:B------:R-:W-:Y:S02]  /*1260*/  USEL UR4, URZ, 0x4, UP0 ;  /* 0x00000004ff047887 */ /* 0x000fe40008000000 */
[----:B------:R-:W-:Y:S02]  /*1270*/  UISETP.NE.AND UP0, UPT, UR60, URZ, UPT ;  /* 0x000000ff3c00728c */ /* 0x000fe4000bf05270 */
[----:B------:R-:W-:Y:S02]  /*1280*/  USEL UR6, URZ, 0x8, UP1 ;  /* 0x00000008ff067887 */ /* 0x000fe40008800000 */
[----:B------:R-:W-:Y:S02]  /*1290*/  USEL UR7, UR5, 0x2, UP0 ;  /* 0x0000000205077887 */ /* 0x000fe40008000000 */
[----:B------:R-:W-:-:S02]  /*12a0*/  USEL UR4, UR4, 0x4, UP0 ;  /* 0x0000000404047887 */ /* 0x000fc40008000000 */
[----:B------:R-:W-:Y:S02]  /*12b0*/  USEL UR5, UR6, 0x8, UP0 ;  /* 0x0000000806057887 */ /* 0x000fe40008000000 */
[----:B------:R-:W-:-:S04]  /*12c0*/  UIADD3 UR4, UPT, UPT, UR4, UR7, UR8 ;  /* 0x0000000704047290 */ /* 0x000fc8000fffe008 */
[----:B------:R-:W-:-:S06]  /*12d0*/  UIADD3 UR4, UPT, UPT, UR4, UR5, URZ ;  /* 0x0000000504047290 */ /* 0x000fcc000fffe0ff */
[----:B------:R-:W-:Y:S02]  /*12e0*/  MOV R2, UR4 ;  /* 0x0000000400027c02 */ /* 0x000fe40008000f00 */
.L_x_18:
[----:B------:R-:W-:Y:S05]  /*12f0*/  BRA.U !UP2, `(.L_x_19) ;  /* 0x000000010ad47547 */ /* 0x000fea000b800000 */
[----:B------:R-:W1:Y:S01]  /*1300*/  LDCU.128 UR12, c[0x0][0xb10] ;  /* 0x00016200ff0c77ac */ /* 0x000e620008000c00 */
[----:B------:R-:W2:Y:S01]  /*1310*/  LDCU UR6, c[0x0][0x370] ;  /* 0x00006e00ff0677ac */ /* 0x000ea20008000800 */
[----:B------:R-:W3:Y:S01]  /*1320*/  LDCU UR5, c[0x0][0x374] ;  /* 0x00006e80ff0577ac */ /* 0x000ee20008000800 */
[----:B------:R-:W4:Y:S01]  /*1330*/  LDCU UR25, c[0x0][0xb0c] ;  /* 0x00016180ff1977ac */ /* 0x000f220008000800 */
[----:B------:R-:W4:Y:S01]  /*1340*/  LDCU UR4, c[0x0][0xb20] ;  /* 0x00016400ff0477ac */ /* 0x000f220008000800 */
[----:B------:R-:W4:Y:S01]  /*1350*/  LDCU.64 UR8, c[0x0][0xb28] ;  /* 0x00016500ff0877ac */ /* 0x000f220008000a00 */
[----:B-1----:R-:W-:Y:S02]  /*1360*/  UISETP.NE.AND UP0, UPT, UR14, 0x1, UPT ;  /* 0x000000010e00788c */ /* 0x002fe4000bf05270 */
[----:B---3--:R-:W-:Y:S02]  /*1370*/  UIMAD.WIDE.U32 UR10, UR5, UR15, URZ ;  /* 0x0000000f050a72a5 */ /* 0x008fe4000f8e00ff */
[----:B--2---:R-:W-:-:S02]  /*1380*/  UIMAD.WIDE.U32 UR18, UR6, UR12, URZ ;  /* 0x0000000c061272a5 */ /* 0x004fc4000f8e00ff */
[----:B----4-:R-:W-:Y:S02]  /*1390*/  UISETP.NE.AND UP1, UPT, UR25, 0x1, UPT ;  /* 0x000000011900788c */ /* 0x010fe4000bf25270 */
[----:B------:R-:W-:Y:S01]  /*13a0*/  UISETP.NE.AND UP2, UPT, UR23, 0x1, UPT ;  /* 0x000000011700788c */ /* 0x000fe2000bf45270 */
[----:B------:R-:W-:Y:S02]  /*13b0*/  UMOV UR10, UR11 ;  /* 0x0000000b000a7c82 */ /* 0x000fe40008000000 */
[----:B------:R-:W-:Y:S01]  /*13c0*/  UMOV UR18, UR19 ;  /* 0x0000001300127c82 */ /* 0x000fe20008000000 */
[----:B------:R-:W-:Y:S02]  /*13d0*/  @UP0 USHF.R.U32.HI UR5, URZ, UR4, UR10 ;  /* 0x00000004ff050299 */ /* 0x000fe4000801160a */
[----:B------:R-:W-:Y:S02]  /*13e0*/  UIMAD.WIDE.U32 UR20, UR45, UR15, URZ ;  /* 0x0000000f2d1472a5 */ /* 0x000fe4000f8e00ff */
[----:B------:R-:W-:-:S02]  /*13f0*/  UIMAD.WIDE.U32 UR10, UR5, UR8, URZ ;  /* 0x00000008050a72a5 */ /* 0x000fc4000f8e00ff */
[----:B------:R-:W-:Y:S02]  /*1400*/  @UP1 USHF.R.U32.HI UR6, URZ, UR13, UR18 ;  /* 0x0000000dff061299 */ /* 0x000fe40008011612 */
[----:B------:R-:W-:Y:S02]  /*1410*/  UIMAD.WIDE.U32 UR16, UR46, UR12, URZ ;  /* 0x0000000c2e1072a5 */ /* 0x000fe4000f8e00ff */
[----:B------:R-:W-:Y:S01]  /*1420*/  UIMAD.WIDE.U32 UR18, UR6, UR8, URZ ;  /* 0x00000008061272a5 */ /* 0x000fe2000f8e00ff */
[----:B------:R-:W-:Y:S01]  /*1430*/  UMOV UR20, UR21 ;  /* 0x0000001500147c82 */ /* 0x000fe20008000000 */
[----:B------:R-:W-:Y:S01]  /*1440*/  UMOV UR10, UR11 ;  /* 0x0000000b000a7c82 */ /* 0x000fe20008000000 */
[----:B------:R-:W-:Y:S02]  /*1450*/  USHF.R.U32.HI UR20, URZ, UR4, UR20 ;  /* 0x00000004ff147299 */ /* 0x000fe40008011614 */
[----:B------:R-:W-:Y:S02]  /*1460*/  @UP2 USHF.R.U32.HI UR5, URZ, UR9, UR10 ;  /* 0x00000009ff052299 */ /* 0x000fe4000801160a */
[----:B------:R-:W-:Y:S01]  /*1470*/  UMOV UR7, UR19 ;  /* 0x0000001300077c82 */ /* 0x000fe20008000000 */
[----:B------:R-:W-:Y:S01]  /*1480*/  UMOV UR16, UR17 ;  /* 0x0000001100107c82 */ /* 0x000fe20008000000 */
[----:B------:R-:W-:-:S02]  /*1490*/  @UP2 USHF.R.U32.HI UR6, URZ, UR9, UR7 ;  /* 0x00000009ff062299 */ /* 0x000fc40008011607 */
[----:B------:R-:W-:Y:S02]  /*14a0*/  USHF.R.U32.HI UR13, URZ, UR13, UR16 ;  /* 0x0000000dff0d7299 */ /* 0x000fe40008011610 */
[----:B------:R-:W-:Y:S02]  /*14b0*/  USEL UR4, UR45, UR20, !UP0 ;  /* 0x000000142d047287 */ /* 0x000fe4000c000000 */
[----:B------:R-:W-:Y:S02]  /*14c0*/  UIMAD UR7, UR5, UR23, URZ ;  /* 0x00000017050772a4 */ /* 0x000fe4000f8e02ff */
[----:B------:R-:W-:Y:S02]  /*14d0*/  USEL UR5, UR46, UR13, !UP1 ;  /* 0x0000000d2e057287 */ /* 0x000fe4000c800000 */
[----:B------:R-:W-:Y:S02]  /*14e0*/  UIMAD UR12, UR6, UR23, URZ ;  /* 0x00000017060c72a4 */ /* 0x000fe4000f8e02ff */
[----:B------:R-:W-:-:S02]  /*14f0*/  UISETP.GE.AND UP0, UPT, UR4, UR7, UPT ;  /* 0x000000070400728c */ /* 0x000fc4000bf06270 */
[----:B------:R-:W-:Y:S02]  /*1500*/  UIMAD.WIDE.U32 UR10, UR4, UR8, URZ ;  /* 0x00000008040a72a5 */ /* 0x000fe4000f8e00ff */
[----:B------:R-:W-:Y:S02]  /*1510*/  UISETP.GE.OR UP0, UPT, UR5, UR12, UP0 ;  /* 0x0000000c0500728c */ /* 0x000fe40008706670 */
[----:B------:R-:W-:Y:S02]  /*1520*/  UIMAD.WIDE.U32 UR12, UR5, UR8, URZ ;  /* 0x00000008050c72a5 */ /* 0x000fe4000f8e00ff */
[----:B------:R-:W-:Y:S01]  /*1530*/  UIADD3 UR10, UPT, UPT, -UR4, URZ, URZ ;  /* 0x000000ff040a7290 */ /* 0x000fe2000fffe1ff */
[----:B------:R-:W-:Y:S01]  /*1540*/  UMOV UR8, UR11 ;  /* 0x0000000b00087c82 */ /* 0x000fe20008000000 */
[----:B------:R-:W-:Y:S02]  /*1550*/  UIADD3 UR11, UPT, UPT, -UR5, URZ, URZ ;  /* 0x000000ff050b7290 */ /* 0x000fe4000fffe1ff */
[----:B------:R-:W-:-:S03]  /*1560*/  USHF.R.U32.HI UR8, URZ, UR9, UR8 ;  /* 0x00000009ff087299 */ /* 0x000fc60008011608 */
[----:B------:R-:W-:Y:S01]  /*1570*/  @!UP0 UMOV UR7, UR13 ;  /* 0x0000000d00078c82 */ /* 0x000fe20008000000 */
[----:B------:R-:W-:Y:S02]  /*1580*/  UIMAD UR45, UR14, UR10, UR45 ;  /* 0x0000000a0e2d72a4 */ /* 0x000fe4000f8e022d */
[----:B------:R-:W-:Y:S02]  /*1590*/  USEL UR8, UR4, UR8, !UP2 ;  /* 0x0000000804087287 */ /* 0x000fe4000d000000 */
[----:B------:R-:W-:Y:S02]  /*15a0*/  @!UP0 USHF.R.U32.HI UR7, URZ, UR9, UR7 ;  /* 0x00000009ff078299 */ /* 0x000fe40008011607 */
[----:B------:R-:W-:Y:S02]  /*15b0*/  UIADD3 UR9, UPT, UPT, -UR8, URZ, URZ ;  /* 0x000000ff08097290 */ /* 0x000fe4000fffe1ff */
[----:B------:R-:W-:Y:S02]  /*15c0*/  @!UP0 USEL UR7, UR5, UR7, !UP2 ;  /* 0x0000000705078287 */ /* 0x000fe4000d000000 */
[----:B------:R-:W-:-:S02]  /*15d0*/  UIMAD UR9, UR23, UR9, UR4 ;  /* 0x00000009170972a4 */ /* 0x000fc4000f8e0204 */
[----:B------:R-:W-:Y:S02]  /*15e0*/  @!UP0 UIADD3 UR8, UPT, UPT, UR8, -UR7, URZ ;  /* 0x8000000708088290 */ /* 0x000fe4000fffe0ff */
[----:B------:R-:W-:Y:S02]  /*15f0*/  @!UP0 UIMAD UR6, UR9, UR6, UR7 ;  /* 0x00000006090682a4 */ /* 0x000fe4000f8e0207 */
[----:B------:R-:W-:Y:S02]  /*1600*/  @!UP0 UIMAD UR4, UR8, UR23, UR5 ;  /* 0x00000017080482a4 */ /* 0x000fe4000f8e0205 */
[----:B------:R-:W-:Y:S02]  /*1610*/  UIMAD UR46, UR25, UR11, UR46 ;  /* 0x0000000b192e72a4 */ /* 0x000fe4000f8e022e */
[----:B------:R-:W-:Y:S01]  /*1620*/  UIMAD UR45, UR4, UR14, UR45 ;  /* 0x0000000e042d72a4 */ /* 0x000fe2000f8e022d */
[----:B------:R-:W-:Y:S02]  /*1630*/  @!UP0 UMOV UR5, UR6 ;  /* 0x0000000600058c82 */ /* 0x000fe40008000000 */
[----:B------:R-:W-:-:S12]  /*1640*/  UIMAD UR46, UR5, UR25, UR46 ;  /* 0x00000019052e72a4 */ /* 0x000fd8000f8e022e */
.L_x_19:
[----:B------:R-:W-:Y:S02]  /*1650*/  UISETP.NE.AND UP1, UPT, UR26, 0x1, UPT ;  /* 0x000000011a00788c */ /* 0x000fe4000bf25270 */
[----:B------:R-:W-:Y:S02]  /*1660*/  UISETP.NE.AND UP0, UPT, UR22, 0x2, UPT ;  /* 0x000000021600788c */ /* 0x000fe4000bf05270 */
[----:B------:R-:W-:-:S05]  /*1670*/  ULOP3.LUT UR24, UR24, 0x1800, URZ, 0xc0, !UPT ;  /* 0x0000180018187892 */ /* 0x000fca000f8ec0ff */
[----:B------:R-:W-:Y:S07]  /*1680*/  BRA.U UP1, `(.L_x_20) ;  /* 0x0000000101447547 */ /* 0x000fee000b800000 */
[----:B------:R-:W1:Y:S01]  /*1690*/  LDCU.128 UR8, c[0x0][0xb10] ;  /* 0x00016200ff0877ac */ /* 0x000e620008000c00 */
[----:B------:R-:W2:Y:S01]  /*16a0*/  LDCU UR12, c[0x0][0xb0c] ;  /* 0x00016180ff0c77ac */ /* 0x000ea20008000800 */
[----:B------:R-:W3:Y:S01]  /*16b0*/  LDCU UR13, c[0x0][0xb20] ;  /* 0x00016400ff0d77ac */ /* 0x000ee20008000800 */
[----:B-1----:R-:W-:Y:S02]  /*16c0*/  UIMAD.WIDE.U32 UR6, UR46, UR8, URZ ;  /* 0x000000082e0672a5 */ /* 0x002fe4000f8e00ff */
[----:B------:R-:W-:Y:S02]  /*16d0*/  UIMAD.WIDE.U32 UR4, UR45, UR11, URZ ;  /* 0x0000000b2d0472a5 */ /* 0x000fe4000f8e00ff */
[----:B--2---:R-:W-:Y:S02]  /*16e0*/  UISETP.NE.AND UP2, UPT, UR12, 0x1, UPT ;  /* 0x000000010c00788c */ /* 0x004fe4000bf45270 */
[----:B------:R-:W-:Y:S01]  /*16f0*/  UISETP.NE.AND UP1, UPT, UR10, 0x1, UPT ;  /* 0x000000010a00788c */ /* 0x000fe2000bf25270 */
[----:B------:R-:W-:-:S02]  /*1700*/  UMOV UR6, UR7 ;  /* 0x0000000700067c82 */ /* 0x000fc40008000000 */
[----:B------:R-:W-:Y:S01]  /*1710*/  UMOV UR4, UR5 ;  /* 0x0000000500047c82 */ /* 0x000fe20008000000 */
[----:B------:R-:W-:Y:S02]  /*1720*/  USHF.R.U32.HI UR6, URZ, UR9, UR6 ;  /* 0x00000009ff067299 */ /* 0x000fe40008011606 */
[----:B---3--:R-:W-:Y:S02]  /*1730*/  USHF.R.U32.HI UR4, URZ, UR13, UR4 ;  /* 0x0000000dff047299 */ /* 0x008fe40008011604 */
[----:B------:R-:W-:Y:S02]  /*1740*/  USEL UR5, UR46, UR6, !UP2 ;  /* 0x000000062e057287 */ /* 0x000fe4000d000000 */
[----:B------:R-:W-:-:S04]  /*1750*/  USEL UR4, UR45, UR4, !UP1 ;  /* 0x000000042d047287 */ /* 0x000fc8000c800000 */
[----:B------:R-:W-:Y:S02]  /*1760*/  UIADD3 UR6, UPT, UPT, UR5, -UR4, URZ ;  /* 0x8000000405067290 */ /* 0x000fe4000fffe0ff */
[----:B------:R-:W-:Y:S02]  /*1770*/  UIADD3 UR4, UPT, UPT, -UR5, UR4, URZ ;  /* 0x0000000405047290 */ /* 0x000fe4000fffe1ff */
[----:B------:R-:W-:Y:S02]  /*1780*/  UIMAD UR45, UR6, UR10, UR45 ;  /* 0x0000000a062d72a4 */ /* 0x000fe4000f8e022d */
[----:B------:R-:W-:-:S12]  /*1790*/  UIMAD UR46, UR4, UR12, UR46 ;  /* 0x0000000c042e72a4 */ /* 0x000fd8000f8e022e */
.L_x_20:
[----:B------:R-:W-:Y:S05]  /*17a0*/  BRA.U !UP5, `(.L_x_21) ;  /* 0x000000010d0c7547 */ /* 0x000fea000b800000 */
[----:B------:R-:W-:Y:S01]  /*17b0*/  UCGABAR_WAIT ;  /* 0x0000000000007dc7 */ /* 0x000fe20008000000 */
[----:B------:R-:W-:Y:S01]  /*17c0*/  CCTL.IVALL ;  /* 0x00000000ff00798f */ /* 0x000fe20002000000 */
[----:B------:R-:W-:Y:S05]  /*17d0*/  BRA `(.L_x_22) ;  /* 0x0000000000047947 */ /* 0x000fea0003800000 */
.L_x_21:
[----:B------:R-:W-:Y:S06]  /*17e0*/  BAR.SYNC.DEFER_BLOCKING 0x0 ;  /* 0x0000000000007b1d */ /* 0x000fec0000010000 */
.L_x_22:
[----:B------:R-:W-:Y:S05]  /*17f0*/  BRA.U UP0, `(.L_x_23) ;  /* 0x0000001900907547 */ /* 0x000fea000b800000 */
[----:B------:R-:W1:Y:S01]  /*1800*/  LDCU UR6, c[0x0][0x38c] ;  /* 0x00007180ff0677ac */ /* 0x000e620008000800 */
[----:B------:R-:W-:Y:S01]  /*1810*/  PLOP3.LUT P1, PT, PT, PT, UP3, 0x80, 0x8 ;  /* 0x000000000008781c */ /* 0x000fe20003f2f038 */
[----:B------:R-:W-:Y:S01]  /*1820*/  IMAD.MOV.U32 R12, RZ, RZ, 0x1 ;  /* 0x00000001ff0c7424 */ /* 0x000fe200078e00ff */
[----:B------:R-:W-:Y:S01]  /*1830*/  ISETP.EQ.OR P2, PT, R0, RZ, P3 ;  /* 0x000000ff0000720c */ /* 0x000fe20001f42670 */
[----:B------:R-:W-:Y:S01]  /*1840*/  UISETP.NE.AND UP1, UPT, UR22, URZ, UPT ;  /* 0x000000ff1600728c */ /* 0x000fe2000bf25270 */
[----:B------:R-:W-:Y:S02]  /*1850*/  PLOP3.LUT P1, PT, P1, PT, PT, 0x8, 0x80 ;  /* 0x000000000080781c */ /* 0x000fe40000f2e170 */
[----:B------:R-:W-:Y:S01]  /*1860*/  CS2R R10, SRZ ;  /* 0x00000000000a7805 */ /* 0x000fe2000001ff00 */
[----:B------:R-:W-:Y:S01]  /*1870*/  IMAD.MOV.U32 R9, RZ, RZ, RZ ;  /* 0x000000ffff097224 */ /* 0x000fe200078e00ff */
[----:B------:R-:W2:Y:S01]  /*1880*/  LDCU UR39, c[0x0][0x370] ;  /* 0x00006e00ff2777ac */ /* 0x000ea20008000800 */
[----:B------:R-:W-:Y:S01]  /*1890*/  IMAD.MOV.U32 R8, RZ, RZ, 0x1 ;  /* 0x00000001ff087424 */ /* 0x000fe200078e00ff */
[----:B------:R-:W3:Y:S01]  /*18a0*/  LDCU.64 UR28, c[0x0][0x348] ;  /* 0x00006900ff1c77ac */ /* 0x000ee20008000a00 */
[----:B------:R-:W-:-:S02]  /*18b0*/  USHF.R.U32.HI UR44, URZ, 0x6, UR24 ;  /* 0x00000006ff2c7899 */ /* 0x000fc40008011618 */
[----:B-1----:R-:W-:Y:S02]  /*18c0*/  UIADD3 UR5, UPT, UPT, UR6, 0x3f, URZ ;  /* 0x0000003f06057890 */ /* 0x002fe4000fffe0ff */
[----:B------:R-:W-:Y:S02]  /*18d0*/  UIADD3 UR47, UPT, UPT, UR6, 0x7e, URZ ;  /* 0x0000007e062f7890 */ /* 0x000fe4000fffe0ff */
[----:B------:R-:W-:Y:S01]  /*18e0*/  USHF.R.S32.HI UR4, URZ, 0x1f, UR5 ;  /* 0x0000001fff047899 */ /* 0x000fe20008011405 */
[----:B------:R-:W1:Y:S03]  /*18f0*/  LDCU UR38, c[0x0][0x374] ;  /* 0x00006e80ff2677ac */ /* 0x000e660008000800 */
[----:B------:R-:W-:Y:S02]  /*1900*/  ULEA.HI UR4, UR4, UR5, URZ, 0x6 ;  /* 0x0000000504047291 */ /* 0x000fe4000f8f30ff */
[----:B------:R-:W-:-:S02]  /*1910*/  USEL UR25, UR34, 0x2, UP1 ;  /* 0x0000000222197887 */ /* 0x000fc40008800000 */
[----:B------:R-:W-:Y:S02]  /*1920*/  USHF.R.S32.HI UR42, URZ, 0x6, UR4 ;  /* 0x00000006ff2a7899 */ /* 0x000fe40008011404 */
[----:B------:R-:W-:Y:S02]  /*1930*/  UIADD3 UR4, UPT, UPT, UR6, -0x1, URZ ;  /* 0xffffffff06047890 */ /* 0x000fe4000fffe0ff */
[----:B------:R-:W-:Y:S02]  /*1940*/  UISETP.LT.U32.AND UP0, UPT, UR42, 0x11, UPT ;  /* 0x000000112a00788c */ /* 0x000fe4000bf01070 */
[----:B------:R-:W-:Y:S02]  /*1950*/  UISETP.GE.U32.AND UP2, UPT, UR4, -0x7f, UPT ;  /* 0xffffff810400788c */ /* 0x000fe4000bf46070 */
[----:B------:R-:W-:Y:S01]  /*1960*/  USEL UR41, UR42, 0x11, UP0 ;  /* 0x000000112a297887 */ /* 0x000fe20008000000 */
[----:B------:R-:W-:-:S03]  /*1970*/  UMOV UR5, URZ ;  /* 0x000000ff00057c82 */ /* 0x000fc60008000000 */
[----:B------:R-:W-:Y:S02]  /*1980*/  UIADD3 UR21, UPT, UPT, UR41, -0x1, URZ ;  /* 0xffffffff29157890 */ /* 0x000fe4000fffe0ff */
[----:B------:R-:W-:-:S03]  /*1990*/  UIADD3 UR43, UPT, UPT, UR42, -UR41, URZ ;  /* 0x800000292a2b7290 */ /* 0x000fc6000fffe0ff */
[----:B------:R-:W-:-:S04]  /*19a0*/  @UP2 UIADD3 UR21, UPT, UPT, UR41, URZ, URZ ;  /* 0x000000ff29152290 */ /* 0x000fc8000fffe0ff */
[----:B-123--:R-:W-:-:S12]  /*19b0*/  UIADD3 UR21, UPT, UPT, UR21, 0x1, URZ ;  /* 0x0000000115157890 */ /* 0x00efd8000fffe0ff */
.L_x_43:
[----:B------:R-:W-:Y:S01]  /*19c0*/  UISETP.NE.AND UP0, UPT, UR48, URZ, UPT ;  /* 0x000000ff3000728c */ /* 0x000fe2000bf05270 */
[----:B------:R-:W1:Y:S08]  /*19d0*/  S2UR UR48, SR_CgaCtaId ;  /* 0x00000000003079c3 */ /* 0x000e700000008800 */
[----:B------:R-:W-:Y:S05]  /*19e0*/  BRA.U UP0, `(.L_x_24) ;  /* 0x0000000100347547 */ /* 0x000fea000b800000 */
[----:B------:R-:W2:Y:S01]  /*19f0*/  S2R R0, SR_CgaCtaId ;  /* 0x0000000000007919 */ /* 0x000ea20000008800 */
[----:B------:R-:W-:-:S04]  /*1a00*/  MOV R2, 0x400 ;  /* 0x0000040000027802 */ /* 0x000fc80000000f00 */
[----:B--2---:R-:W-:Y:S02]  /*1a10*/  LEA R0, R0, R2, 0x18 ;  /* 0x0000000200007211 */ /* 0x004fe400078ec0ff */
[----:B------:R-:W-:-:S03]  /*1a20*/  SHF.L.U32 R2, R8, 0x1f, RZ ;  /* 0x0000001f08027819 */ /* 0x000fc600000006ff */
[----:B------:R-:W-:-:S04]  /*1a30*/  IMAD R0, R9, 0x8, R0 ;  /* 0x0000000809007824 */ /* 0x000fc800078e0200 */
[----:B------:R-:W2:Y:S02]  /*1a40*/  SYNCS.PHASECHK.TRANS64.TRYWAIT P0, [R0+URZ+0x1a0], R2 ;  /* 0x0001a002000075a7 */ /* 0x000ea400080011ff */
[----:B--2---:R-:W-:Y:S05]  /*1a50*/  @!P0 BRA `(.L_x_25) ;  /* 0x0000005c00c08947 */ /* 0x004fea0003800000 */
.L_x_116:
[----:B------:R-:W-:Y:S01]  /*1a60*/  VIADD R9, R9, 0x1 ;  /* 0x0000000109097836 */ /* 0x000fe20000000000 */
[----:B------:R2:W-:Y:S04]  /*1a70*/  SYNCS.ARRIVE.TRANS64.A1T0 RZ, [R0+URZ+0x190], RZ ;  /* 0x000190ff00ff79a7 */ /* 0x0005e800081000ff */
[----:B------:R-:W-:-:S04]  /*1a80*/  ISETP.NE.AND P0, PT, R9, 0x2, PT ;  /* 0x000000020900780c */ /* 0x000fc80003f05270 */
[----:B------:R-:W-:Y:S02]  /*1a90*/  SEL R9, R9, RZ, P0 ;  /* 0x000000ff09097207 */ /* 0x000fe40000000000 */
[----:B--2---:R-:W-:-:S04]  /*1aa0*/  SEL R0, RZ, 0x1, P0 ;  /* 0x00000001ff007807 */ /* 0x004fc80000000000 */
[----:B------:R-:W-:-:S07]  /*1ab0*/  LOP3.LUT R8, R8, R0, RZ, 0x3c, !PT ;  /* 0x0000000008087212 */ /* 0x000fce00078e3cff */
.L_x_24:
[----:B------:R-:W-:Y:S01]  /*1ac0*/  UMOV UR6, 0x400 ;  /* 0x0000040000067882 */ /* 0x000fe20000000000 */
[----:B------:R-:W-:Y:S01]  /*1ad0*/  SHF.L.U32 R0, R12, 0x1f, RZ ;  /* 0x0000001f0c007819 */ /* 0x000fe200000006ff */
[----:B-1----:R-:W-:Y:S02]  /*1ae0*/  ULEA UR6, UR48, UR6, 0x18 ;  /* 0x0000000630067291 */ /* 0x002fe4000f8ec0ff */
[----:B------:R-:W-:Y:S02]  /*1af0*/  UISETP.GE.U32.AND UP0, UPT, UR47, 0x7f, UPT ;  /* 0x0000007f2f00788c */ /* 0x000fe4000bf06070 */
[----:B------:R-:W-:Y:S02]  /*1b00*/  ULEA UR4, UR5, UR6, 0x3 ;  /* 0x0000000605047291 */ /* 0x000fe4000f8e18ff */
[----:B------:R-:W-:Y:S02]  /*1b10*/  USHF.L.U32 UR11, UR45, 0x6, URZ ;  /* 0x000000062d0b7899 */ /* 0x000fe400080006ff */
[----:B------:R-:W-:Y:S01]  /*1b20*/  ULEA UR35, UR46, UR44, 0x7 ;  /* 0x0000002c2e237291 */ /* 0x000fe2000f8e38ff */
[----:B------:R-:W-:-:S04]  /*1b30*/  UMOV UR13, URZ ;  /* 0x000000ff000d7c82 */ /* 0x000fc80008000000 */
[----:B------:R1:W2:Y:S01]  /*1b40*/  SYNCS.PHASECHK.TRANS64.TRYWAIT P0, [UR4+0x88], R0 ;  /* 0x00008800ff0075a7 */ /* 0x0002a20008001104 */
[----:B------:R-:W-:Y:S06]  /*1b50*/  BRA.U !UP0, `(.L_x_26) ;  /* 0x0000000108bc7547 */ /* 0x000fec000b800000 */
[----:B------:R-:W-:Y:S01]  /*1b60*/  UMOV UR7, URZ ;  /* 0x000000ff00077c82 */ /* 0x000fe20008000000 */
[----:B------:R-:W-:-:S05]  /*1b70*/  UMOV UR4, UR5 ;  /* 0x0000000500047c82 */ /* 0x000fca0008000000 */
.L_x_32:
[----:B------:R-:W-:Y:S01]  /*1b80*/  ULEA UR33, UR4, UR6, 0x3 ;  /* 0x0000000604217291 */ /* 0x000fe2000f8e18ff */
[----:B--2---:R-:W-:Y:S01]  /*1b90*/  @!P3 MOV R2, 0x3000 ;  /* 0x000030000002b802 */ /* 0x004fe20000000f00 */
[----:B--2-4-:R-:W-:Y:S10]  /*1ba0*/  @P0 BRA `(.L_x_27) ;  /* 0x00000000000c0947 */ /* 0x014ff40003800000 */
[----:B------:R-:W-:-:S04]  /*1bb0*/  SHF.L.U32 R3, R12, 0x1f, RZ ;  /* 0x0000001f0c037819 */ /* 0x000fc800000006ff */
[----:B------:R-:W2:Y:S02]  /*1bc0*/  SYNCS.PHASECHK.TRANS64.TRYWAIT P0, [UR33+0x88], R3 ;  /* 0x00008803ff0075a7 */ /* 0x000ea40008001121 */
[----:B--2---:R-:W-:Y:S05]  /*1bd0*/  @!P0 BRA `(.L_x_28) ;  /* 0x0000005c00748947 */ /* 0x004fea0003800000 */
.L_x_27:
[----:B------:R2:W-:Y:S01]  /*1be0*/  @!P3 SYNCS.ARRIVE.TRANS64 RZ, [UR33], R2 ;  /* 0x00000002ffffb9a7 */ /* 0x0005e20008000021 */
[----:B------:R-:W-:-:S04]  /*1bf0*/  ULOP3.LUT UR5, UR25, 0x2, URZ, 0xfc, !UPT ;  /* 0x0000000219057892 */ /* 0x000fc8000f8efcff */
[----:B------:R-:W-:-:S09]  /*1c00*/  UISETP.NE.AND UP0, UPT, UR5, 0x2, UPT ;  /* 0x000000020500788c */ /* 0x000fd2000bf05270 */
[----:B------:R-:W-:Y:S05]  /*1c10*/  BRA.U UP0, `(.L_x_29) ;  /* 0x0000000100047547 */ /* 0x000fea000b800000 */
[----:B------:R-:W-:Y:S05]  /*1c20*/  BPT.TRAP 0x1 ;  /* 0x000000040000795c */ /* 0x000fea0000300000 */
.L_x_29:
[----:B------:R-:W-:Y:S04]  /*1c30*/  BSSY.RECONVERGENT B0, `(.L_x_30) ;  /* 0x0000003000007945 */ /* 0x000fe80003800200 */
[----:B------:R-:W-:Y:S05]  /*1c40*/  @P2 BRA `(.L_x_31) ;  /* 0x0000000000042947 */ /* 0x000fea0003800000 */
[----:B------:R-:W-:Y:S05]  /*1c50*/  BPT.TRAP 0x1 ;  /* 0x000000040000795c */ /* 0x000fea0000300000 */
.L_x_31:
[----:B------:R-:W-:Y:S05]  /*1c60*/  BSYNC.RECONVERGENT B0 ;  /* 0x0000000000007941 */ /* 0x000fea0003800200 */
.L_x_30:
[----:B------:R-:W-:Y:S02]  /*1c70*/  UIADD3 UR5, UPT, UPT, UR4, 0x1, URZ ;  /* 0x0000000104057890 */ /* 0x000fe4000fffe0ff */
[----:B------:R-:W-:Y:S02]  /*1c80*/  ULEA UR32, UR4, UR24, 0xd ;  /* 0x0000001804207291 */ /* 0x000fe4000f8e68ff */
[----:B------:R-:W-:Y:S02]  /*1c90*/  UISETP.NE.AND UP0, UPT, UR5, 0x11, UPT ;  /* 0x000000110500788c */ /* 0x000fe4000bf05270 */
[----:B------:R-:W-:Y:S02]  /*1ca0*/  UIADD3 UR16, UP1, UPT, UR28, 0x80, URZ ;  /* 0x000000801c107890 */ /* 0x000fe4000ff3e0ff */
[----:B------:R-:W-:Y:S02]  /*1cb0*/  USEL UR9, URZ, 0x1, UP0 ;  /* 0x00000001ff097887 */ /* 0x000fe40008000000 */
[----:B------:R-:W-:-:S02]  /*1cc0*/  USEL UR5, UR5, URZ, UP0 ;  /* 0x000000ff05057287 */ /* 0x000fc40008000000 */
[----:B------:R-:W-:Y:S02]  /*1cd0*/  UIADD3 UR14, UP0, UPT, UR28, 0x180, URZ ;  /* 0x000001801c0e7890 */ /* 0x000fe4000ff1e0ff */
[----:B------:R-:W-:Y:S01]  /*1ce0*/  ULEA UR8, UR5, UR6, 0x3 ;  /* 0x0000000605087291 */ /* 0x000fe2000f8e18ff */
[----:B------:R-:W-:Y:S01]  /*1cf0*/  LOP3.LUT R12, R12, UR9, RZ, 0x3c, !PT ;  /* 0x000000090c0c7c12 */ /* 0x000fe2000f8e3cff */
[----:B------:R-:W-:Y:S02]  /*1d00*/  USHF.L.U32 UR34, UR7, 0x6, URZ ;  /* 0x0000000607227899 */ /* 0x000fe400080006ff */
[----:B------:R-:W-:Y:S01]  /*1d10*/  UIADD3.X UR17, UPT, UPT, URZ, UR29, URZ, UP1, !UPT ;  /* 0x0000001dff117290 */ /* 0x000fe20008ffe4ff */
[----:B-1----:R-:W-:Y:S01]  /*1d20*/  SHF.L.U32 R0, R12, 0x1f, RZ ;  /* 0x0000001f0c007819 */ /* 0x002fe200000006ff */
[----:B------:R-:W-:Y:S02]  /*1d30*/  UIADD3 UR32, UPT, UPT, UR6, 0x4400, UR32 ;  /* 0x0000440006207890 */ /* 0x000fe4000fffe020 */
[----:B------:R-:W-:Y:S01]  /*1d40*/  UIADD3.X UR15, UPT, UPT, URZ, UR29, URZ, UP0, !UPT ;  /* 0x0000001dff0f7290 */ /* 0x000fe200087fe4ff */
[----:B------:R3:W4:Y:S01]  /*1d50*/  SYNCS.PHASECHK.TRANS64.TRYWAIT P0, [UR8+0x88], R0 ;  /* 0x00008800ff0075a7 */ /* 0x0007220008001108 */
[----:B------:R-:W-:Y:S01]  /*1d60*/  ULEA UR8, UR4, UR6, 0xc ;  /* 0x0000000604087291 */ /* 0x000fe2000f8e60ff */
[----:B------:R-:W-:Y:S01]  /*1d70*/  UMOV UR13, 0xf0000 ;  /* 0x000f0000000d7882 */ /* 0x000fe20000000000 */
[----:B------:R-:W-:-:S02]  /*1d80*/  UMOV UR18, 0x0 ;  /* 0x0000000000127882 */ /* 0x000fc40000000000 */
[----:B------:R-:W-:Y:S01]  /*1d90*/  UIADD3 UR8, UPT, UPT, UR8, 0x26400, URZ ;  /* 0x0002640008087890 */ /* 0x000fe2000fffe0ff */
[----:B------:R-:W-:Y:S01]  /*1da0*/  UMOV UR19, 0x10000000 ;  /* 0x1000000000137882 */ /* 0x000fe20000000000 */
[----:B------:R-:W-:Y:S01]  /*1db0*/  UMOV UR12, UR36 ;  /* 0x00000024000c7c82 */ /* 0x000fe20008000000 */
[----:B------:R-:W-:Y:S01]  /*1dc0*/  UMOV UR9, UR33 ;  /* 0x0000002100097c82 */ /* 0x000fe20008000000 */
[----:B------:R-:W-:Y:S01]  /*1dd0*/  UMOV UR10, UR34 ;  /* 0x00000022000a7c82 */ /* 0x000fe20008000000 */
[----:B------:R1:W-:Y:S01]  /*1de0*/  UTMALDG.3D.MULTICAST [UR32], [UR16], UR13, desc[UR18] ;  /* 0x00001220100073b4 */ /* 0x0003e2000801180d */
[----:B------:R-:W-:Y:S01]  /*1df0*/  UIADD3 UR7, UPT, UPT, UR7, 0x1, URZ ;  /* 0x0000000107077890 */ /* 0x000fe2000fffe0ff */
[----:B------:R-:W-:-:S03]  /*1e00*/  UMOV UR4, UR5 ;  /* 0x0000000500047c82 */ /* 0x000fc60008000000 */
[----:B------:R-:W-:Y:S01]  /*1e10*/  UISETP.NE.AND UP0, UPT, UR7, UR21, UPT ;  /* 0x000000150700728c */ /* 0x000fe2000bf05270 */
[----:B------:R3:W-:Y:S01]  /*1e20*/  UTMALDG.3D [UR8], [UR14], desc[UR18] ;  /* 0x000012080e0075b4 */ /* 0x0007e20008011000 */
[----:B-1----:R-:W-:-:S07]  /*1e30*/  UMOV UR13, UR21 ;  /* 0x00000015000d7c82 */ /* 0x002fce0008000000 */
[----:B---3--:R-:W-:Y:S05]  /*1e40*/  BRA.U UP0, `(.L_x_32) ;  /* 0xfffffffd004c7547 */ /* 0x008fea000b83ffff */
.L_x_26:
[----:B------:R-:W-:Y:S01]  /*1e50*/  ULEA UR4, UR5, UR6, 0x3 ;  /* 0x0000000605047291 */ /* 0x000fe2000f8e18ff */
[----:B-1----:R-:W-:Y:S01]  /*1e60*/  SHF.L.U32 R0, R12, 0x1f, RZ ;  /* 0x0000001f0c007819 */ /* 0x002fe200000006ff */
[----:B------:R-:W-:Y:S01]  /*1e70*/  @!P1 SYNCS.ARRIVE.TRANS64.A1T0 RZ, [UR6+0x128], RZ ;  /* 0x000128ffffff99a7 */ /* 0x000fe20008100006 */
[----:B------:R-:W-:-:S06]  /*1e80*/  UISETP.GT.AND UP0, UPT, UR42, UR41, UPT ;  /* 0x000000292a00728c */ /* 0x000fcc000bf04270 */
[----:B--2-4-:R1:W2:Y:S03]  /*1e90*/  SYNCS.PHASECHK.TRANS64.TRYWAIT P0, [UR4+0x88], R0 ;  /* 0x00008800ff0075a7 */ /* 0x0142a60008001104 */
[----:B------:R-:W-:Y:S05]  /*1ea0*/  BRA.U !UP0, `(.L_x_33) ;  /* 0x0000000108c07547 */ /* 0x000fea000b800000 */
[----:B------:R-:W-:Y:S01]  /*1eb0*/  UIADD3 UR26, UPT, UPT, UR43, UR13, URZ ;  /* 0x0000000d2b1a7290 */ /* 0x000fe2000fffe0ff */
[----:B------:R-:W-:-:S11]  /*1ec0*/  UMOV UR4, UR5 ;  /* 0x0000000500047c82 */ /* 0x000fd60008000000 */
.L_x_39:
[----:B------:R-:W-:Y:S01]  /*1ed0*/  ULEA UR17, UR4, UR6, 0x3 ;  /* 0x0000000604117291 */ /* 0x000fe2000f8e18ff */
[----:B--2---:R-:W-:Y:S01]  /*1ee0*/  @!P3 MOV R2, 0x3000 ;  /* 0x000030000002b802 */ /* 0x004fe20000000f00 */
[----:B--2-4-:R-:W-:Y:S10]  /*1ef0*/  @P0 BRA `(.L_x_34) ;  /* 0x00000000000c0947 */ /* 0x014ff40003800000 */
[----:B------:R-:W-:-:S04]  /*1f00*/  SHF.L.U32 R3, R12, 0x1f, RZ ;  /* 0x0000001f0c037819 */ /* 0x000fc800000006ff */
[----:B------:R-:W2:Y:S02]  /*1f10*/  SYNCS.PHASECHK.TRANS64.TRYWAIT P0, [UR17+0x88], R3 ;  /* 0x00008803ff0075a7 */ /* 0x000ea40008001111 */
[----:B--2---:R-:W-:Y:S05]  /*1f20*/  @!P0 BRA `(.L_x_35) ;  /* 0x0000005800b88947 */ /* 0x004fea0003800000 */
.L_x_34:
[----:B------:R2:W-:Y:S01]  /*1f30*/  @!P3 SYNCS.ARRIVE.TRANS64 RZ, [UR17], R2 ;  /* 0x00000002ffffb9a7 */ /* 0x0005e20008000011 */
[----:B------:R-:W-:-:S04]  /*1f40*/  ULOP3.LUT UR5, UR25, 0x2, URZ, 0xfc, !UPT ;  /* 0x0000000219057892 */ /* 0x000fc8000f8efcff */
[----:B------:R-:W-:-:S09]  /*1f50*/  UISETP.NE.AND UP0, UPT, UR5, 0x2, UPT ;  /* 0x000000020500788c */ /* 0x000fd2000bf05270 */
[----:B------:R-:W-:Y:S05]  /*1f60*/  BRA.U UP0, `(.L_x_36) ;  /* 0x0000000100047547 */ /* 0x000fea000b800000 */
[----:B------:R-:W-:Y:S05]  /*1f70*/  BPT.TRAP 0x1 ;  /* 0x000000040000795c */ /* 0x000fea0000300000 */
.L_x_36:
[----:B------:R-:W-:Y:S04]  /*1f80*/  BSSY.RECONVERGENT B0, `(.L_x_37) ;  /* 0x0000003000007945 */ /* 0x000fe80003800200 */
[----:B------:R-:W-:Y:S05]  /*1f90*/  @P2 BRA `(.L_x_38) ;  /* 0x0000000000042947 */ /* 0x000fea0003800000 */
[----:B------:R-:W-:Y:S05]  /*1fa0*/  BPT.TRAP 0x1 ;  /* 0x000000040000795c */ /* 0x000fea0000300000 */
.L_x_38:
[----:B------:R-:W-:Y:S05]  /*1fb0*/  BSYNC.RECONVERGENT B0 ;  /* 0x0000000000007941 */ /* 0x000fea0003800200 */
.L_x_37:
[----:B------:R-:W-:Y:S02]  /*1fc0*/  UIADD3 UR5, UPT, UPT, UR4, 0x1, URZ ;  /* 0x0000000104057890 */ /* 0x000fe4000fffe0ff */
[----:B------:R-:W-:Y:S02]  /*1fd0*/  ULEA UR16, UR4, UR24, 0xd ;  /* 0x0000001804107291 */ /* 0x000fe4000f8e68ff */
[----:B------:R-:W-:Y:S02]  /*1fe0*/  UISETP.NE.AND UP0, UPT, UR5, 0x11, UPT ;  /* 0x000000110500788c */ /* 0x000fe4000bf05270 */
[----:B------:R-:W-:Y:S02]  /*1ff0*/  UIADD3 UR22, UP1, UPT, UR28, 0x80, URZ ;  /* 0x000000801c167890 */ /* 0x000fe4000ff3e0ff */
[----:B------:R-:W-:Y:S02]  /*2000*/  USEL UR8, URZ, 0x1, UP0 ;  /* 0x00000001ff087887 */ /* 0x000fe40008000000 */
[----:B------:R-:W-:-:S02]  /*2010*/  USEL UR5, UR5, URZ, UP0 ;  /* 0x000000ff05057287 */ /* 0x000fc40008000000 */
[----:B------:R-:W-:Y:S02]  /*2020*/  UIADD3 UR14, UP0, UPT, UR28, 0x180, URZ ;  /* 0x000001801c0e7890 */ /* 0x000fe4000ff1e0ff */
[----:B------:R-:W-:Y:S01]  /*2030*/  LOP3.LUT R12, R12, UR8, RZ, 0x3c, !PT ;  /* 0x000000080c0c7c12 */ /* 0x000fe2000f8e3cff */
[----:B------:R-:W-:Y:S02]  /*2040*/  ULEA UR7, UR5, UR6, 0x3 ;  /* 0x0000000605077291 */ /* 0x000fe4000f8e18ff */
[----:B------:R-:W-:Y:S01]  /*2050*/  ULEA UR8, UR4, UR6, 0xc ;  /* 0x0000000604087291 */ /* 0x000fe2000f8e60ff */
[----:B-1----:R-:W-:Y:S01]  /*2060*/  SHF.L.U32 R0, R12, 0x1f, RZ ;  /* 0x0000001f0c007819 */ /* 0x002fe200000006ff */
[----:B------:R-:W-:Y:S02]  /*2070*/  USHF.L.U32 UR18, UR13, 0x6, URZ ;  /* 0x000000060d127899 */ /* 0x000fe400080006ff */
[----:B------:R-:W-:Y:S02]  /*2080*/  UIADD3 UR16, UPT, UPT, UR6, 0x4400, UR16 ;  /* 0x0000440006107890 */ /* 0x000fe4000fffe010 */
[----:B------:R-:W-:Y:S01]  /*2090*/  UIADD3.X UR23, UPT, UPT, URZ, UR29, URZ, UP1, !UPT ;  /* 0x0000001dff177290 */ /* 0x000fe20008ffe4ff */
[----:B------:R3:W4:Y:S01]  /*20a0*/  SYNCS.PHASECHK.TRANS64.TRYWAIT P0, [UR7+0x88], R0 ;  /* 0x00008800ff0075a7 */ /* 0x0007220008001107 */
[----:B------:R-:W-:-:S02]  /*20b0*/  UIADD3 UR8, UPT, UPT, UR8, 0x26400, URZ ;  /* 0x0002640008087890 */ /* 0x000fc4000fffe0ff */
[----:B------:R-:W-:Y:S01]  /*20c0*/  UIADD3.X UR15, UPT, UPT, URZ, UR29, URZ, UP0, !UPT ;  /* 0x0000001dff0f7290 */ /* 0x000fe200087fe4ff */
[----:B------:R-:W-:Y:S01]  /*20d0*/  UMOV UR7, 0xf0000 ;  /* 0x000f000000077882 */ /* 0x000fe20000000000 */
[----:B------:R-:W-:Y:S01]  /*20e0*/  UMOV UR30, 0x0 ;  /* 0x00000000001e7882 */ /* 0x000fe20000000000 */
[----:B------:R-:W-:Y:S01]  /*20f0*/  UMOV UR31, 0x10000000 ;  /* 0x10000000001f7882 */ /* 0x000fe20000000000 */
[----:B------:R-:W-:Y:S01]  /*2100*/  UMOV UR19, UR35 ;  /* 0x0000002300137c82 */ /* 0x000fe20008000000 */
[----:B------:R-:W-:Y:S01]  /*2110*/  UMOV UR20, UR36 ;  /* 0x0000002400147c82 */ /* 0x000fe20008000000 */
[----:B------:R-:W-:Y:S01]  /*2120*/  UMOV UR12, UR36 ;  /* 0x00000024000c7c82 */ /* 0x000fe20008000000 */
[----:B------:R-:W-:Y:S01]  /*2130*/  UMOV UR9, UR17 ;  /* 0x0000001100097c82 */ /* 0x000fe20008000000 */
[----:B------:R-:W-:Y:S01]  /*2140*/  UMOV UR10, UR18 ;  /* 0x00000012000a7c82 */ /* 0x000fe20008000000 */
[----:B------:R3:W-:Y:S01]  /*2150*/  UTMALDG.3D.MULTICAST [UR16], [UR22], UR7, desc[UR30] ;  /* 0x00001e10160073b4 */ /* 0x0007e20008011807 */
[----:B------:R-:W-:Y:S01]  /*2160*/  UIADD3 UR13, UPT, UPT, UR13, 0x1, URZ ;  /* 0x000000010d0d7890 */ /* 0x000fe2000fffe0ff */
[----:B------:R-:W-:-:S03]  /*2170*/  UMOV UR4, UR5 ;  /* 0x0000000500047c82 */ /* 0x000fc60008000000 */
[----:B------:R-:W-:Y:S01]  /*2180*/  UISETP.NE.AND UP0, UPT, UR13, UR26, UPT ;  /* 0x0000001a0d00728c */ /* 0x000fe2000bf05270 */
[----:B------:R3:W-:Y:S08]  /*2190*/  UTMALDG.3D [UR8], [UR14], desc[UR30] ;  /* 0x00001e080e0075b4 */ /* 0x0007f00008011000 */
[----:B---3--:R-:W-:Y:S05]  /*21a0*/  BRA.U UP0, `(.L_x_39) ;  /* 0xfffffffd00487547 */ /* 0x008fea000b83ffff */
.L_x_33:
[C---:B------:R-:W-:Y:S01]  /*21b0*/  LEA R3, R11.reuse, UR6, 0x3 ;  /* 0x000000060b037c11 */ /* 0x040fe2000f8e18ff */
[----:B------:R-:W-:Y:S01]  /*21c0*/  NOP ;  /* 0x0000000000007918 */ /* 0x000fe20000000000 */
[----:B-1----:R-:W-:Y:S02]  /*21d0*/  SHF.L.U32 R0, R10, 0x1f, RZ ;  /* 0x0000001f0a007819 */ /* 0x002fe400000006ff */
[----:B------:R-:W-:Y:S02]  /*21e0*/  LEA R4, R11, UR6, 0x4 ;  /* 0x000000060b047c11 */ /* 0x000fe4000f8e20ff */
[----:B--2-4-:R-:W1:Y:S02]  /*21f0*/  SYNCS.PHASECHK.TRANS64.TRYWAIT P0, [R3+URZ+0x130], R0 ;  /* 0x00013000030075a7 */ /* 0x014e6400080011ff */
[----:B-1----:R-:W-:Y:S05]  /*2200*/  @!P0 BRA `(.L_x_40) ;  /* 0x0000005800188947 */ /* 0x002fea0003800000 */
.L_x_119:
[----:B------:R-:W2:Y:S01]  /*2210*/  LDS.128 R4, [R4+0x1c0] ;  /* 0x0001c00004047984 */ /* 0x000ea20000000c00 */
[----:B------:R-:W-:Y:S01]  /*2220*/  UISETP.GE.AND UP0, UPT, UR40, 0x1, UPT ;  /* 0x000000012800788c */ /* 0x000fe2000bf06270 */
[----:B------:R-:W-:Y:S01]  /*2230*/  @!PT LDS RZ, [RZ] ;  /* 0x00000000fffff984 */ /* 0x000fe20000000800 */
[----:B------:R-:W-:Y:S01]  /*2240*/  @!PT LDS RZ, [RZ] ;  /* 0x00000000fffff984 */ /* 0x000fe20000000800 */
[----:B------:R-:W-:Y:S01]  /*2250*/  @!PT LDS RZ, [RZ] ;  /* 0x00000000fffff984 */ /* 0x000fe20000000800 */
[----:B------:R-:W-:Y:S01]  /*2260*/  @!PT LDS RZ, [RZ] ;  /* 0x00000000fffff984 */ /* 0x000fe20000000800 */
[----:B------:R3:W-:Y:S06]  /*2270*/  MEMBAR.ALL.CTA ;  /* 0x0000000000007992 */ /* 0x0007ec0000008000 */
[----:B---3--:R-:W3:Y:S01]  /*2280*/  FENCE.VIEW.ASYNC.S ;  /* 0x00000000000073c6 */ /* 0x008ee20000000000 */
[----:B--2---:R-:W-:-:S13]  /*2290*/  LOP3.LUT P0, RZ, R6, 0x1, RZ, 0xc0, !PT ;  /* 0x0000000106ff7812 */ /* 0x004fda000780c0ff */
[----:B---3--:R-:W-:Y:S01]  /*22a0*/  VOTEU.ANY UP1, P0 ;  /* 0x0000000000ff7886 */ /* 0x008fe20000020100 */
[----:B------:R-:W-:-:S13]  /*22b0*/  PLOP3.LUT P0, PT, PT, PT, UP1, 0x80, 0x8 ;  /* 0x000000000008781c */ /* 0x000fda0003f0f018 */
[----:B-1----:R-:W-:Y:S02]  /*22c0*/  @P0 LOP3.LUT R0, R5, 0xffff, RZ, 0xc0, !PT ;  /* 0x0000ffff05000812 */ /* 0x002fe400078ec0ff */
[----:B------:R-:W-:Y:S02]  /*22d0*/  @P0 MOV R2, R4 ;  /* 0x0000000400020202 */ /* 0x000fe40000000f00 */
[----:B------:R-:W-:Y:S01]  /*22e0*/  @P0 R2UR UR7, R0 ;  /* 0x00000000000702ca */ /* 0x000fe200000e0000 */
[----:B------:R-:W-:Y:S01]  /*22f0*/  VIADD R0, R3, 0x140 ;  /* 0x0000014003007836 */ /* 0x000fe20000000000 */
[----:B------:R-:W-:Y:S02]  /*2300*/  @P0 SHF.R.U32.HI R4, RZ, 0x10, R5 ;  /* 0x00000010ff040819 */ /* 0x000fe40000011605 */
[----:B------:R-:W-:Y:S02]  /*2310*/  @P0 R2UR UR8, R2 ;  /* 0x00000000020802ca */ /* 0x000fe400000e0000 */
[----:B------:R-:W-:-:S02]  /*2320*/  PRMT R0, RZ, 0x654, R0 ;  /* 0x00000654ff007816 */ /* 0x000fc40000000000 */
[----:B------:R-:W-:Y:S02]  /*2330*/  @P0 R2UR UR4, R4 ;  /* 0x00000000040402ca */ /* 0x000fe400000e0000 */
[----:B------:R1:W-:Y:S03]  /*2340*/  SYNCS.ARRIVE.TRANS64.RED.A1T0 RZ, [R0+URZ], RZ ;  /* 0x000000ff00ff79a7 */ /* 0x0003e600081004ff */
[----:B------:R-:W-:-:S04]  /*2350*/  @UP1 UMOV UR27, UR7 ;  /* 0x00000007001b1c82 */ /* 0x000fc80008000000 */
[----:B------:R-:W-:-:S04]  /*2360*/  @UP1 UMOV UR37, UR8 ;  /* 0x0000000800251c82 */ /* 0x000fc80008000000 */
[----:B------:R-:W-:Y:S01]  /*2370*/  @UP1 UMOV UR36, UR4 ;  /* 0x0000000400241c82 */ /* 0x000fe20008000000 */
[----:B------:R-:W-:Y:S05]  /*2380*/  BRA.U !UP0, `(.L_x_41) ;  /* 0x0000000108d47547 */ /* 0x000fea000b800000 */
[----:B------:R-:W2:Y:S01]  /*2390*/  LDCU.128 UR12, c[0x0][0xb10] ;  /* 0x00016200ff0c77ac */ /* 0x000ea20008000c00 */
[----:B------:R-:W3:Y:S01]  /*23a0*/  LDCU UR26, c[0x0][0xb20] ;  /* 0x00016400ff1a77ac */ /* 0x000ee20008000800 */
[----:B------:R-:W4:Y:S01]  /*23b0*/  LDCU UR20, c[0x0][0xb0c] ;  /* 0x00016180ff1477ac */ /* 0x000f220008000800 */
[----:B------:R-:W1:Y:S01]  /*23c0*/  LDCU.64 UR10, c[0x0][0xb28] ;  /* 0x00016500ff0a77ac */ /* 0x000e620008000a00 */
[----:B------:R-:W-:Y:S02]  /*23d0*/  UISETP.NE.AND UP3, UPT, UR40, 0x1, UPT ;  /* 0x000000012800788c */ /* 0x000fe4000bf65270 */
[----:B--2---:R-:W-:Y:S02]  /*23e0*/  UIMAD.WIDE.U32 UR16, UR38, UR15, URZ ;  /* 0x0000000f261072a5 */ /* 0x004fe4000f8e00ff */
[----:B------:R-:W-:Y:S02]  /*23f0*/  UIMAD.WIDE.U32 UR8, UR39, UR12, URZ ;  /* 0x0000000c270872a5 */ /* 0x000fe4000f8e00ff */
[----:B------:R-:W-:-:S02]  /*2400*/  UISETP.NE.AND UP0, UPT, UR14, 0x1, UPT ;  /* 0x000000010e00788c */ /* 0x000fc4000bf05270 */
[----:B------:R-:W-:Y:S01]  /*2410*/  UIMAD.WIDE.U32 UR22, UR27, UR15, URZ ;  /* 0x0000000f1b1672a5 */ /* 0x000fe2000f8e00ff */
[----:B------:R-:W-:Y:S02]  /*2420*/  UMOV UR16, UR17 ;  /* 0x0000001100107c82 */ /* 0x000fe40008000000 */
[----:B------:R-:W-:Y:S01]  /*2430*/  UMOV UR8, UR9 ;  /* 0x0000000900087c82 */ /* 0x000fe20008000000 */
[----:B---3--:R-:W-:Y:S02]  /*2440*/  USHF.R.U32.HI UR16, URZ, UR26, UR16 ;  /* 0x0000001aff107299 */ /* 0x008fe40008011610 */
[----:B----4-:R-:W-:Y:S02]  /*2450*/  UISETP.NE.AND UP2, UPT, UR20, 0x1, UPT ;  /* 0x000000011400788c */ /* 0x010fe4000bf45270 */
[----:B------:R-:W-:Y:S02]  /*2460*/  USHF.R.U32.HI UR8, URZ, UR13, UR8 ;  /* 0x0000000dff087299 */ /* 0x000fe40008011608 */
[----:B------:R-:W-:-:S02]  /*2470*/  USEL UR7, UR38, UR16, !UP0 ;  /* 0x0000001026077287 */ /* 0x000fc4000c000000 */
[----:B------:R-:W-:Y:S02]  /*2480*/  USEL UR8, UR39, UR8, !UP2 ;  /* 0x0000000827087287 */ /* 0x000fe4000d000000 */
[----:B-1----:R-:W-:Y:S01]  /*2490*/  UIMAD.WIDE.U32 UR16, UR7, UR10, URZ ;  /* 0x0000000a071072a5 */ /* 0x002fe2000f8e00ff */
[----:B------:R-:W-:Y:S01]  /*24a0*/  UMOV UR4, UR23 ;  /* 0x0000001700047c82 */ /* 0x000fe20008000000 */
[----:B------:R-:W-:Y:S02]  /*24b0*/  UIMAD.WIDE.U32 UR18, UR37, UR12, URZ ;  /* 0x0000000c251272a5 */ /* 0x000fe4000f8e00ff */
[----:B------:R-:W-:-:S03]  /*24c0*/  UIMAD.WIDE.U32 UR22, UR8, UR10, URZ ;  /* 0x0000000a081672a5 */ /* 0x000fc6000f8e00ff */
[----:B------:R-:W-:Y:S01]  /*24d0*/  UMOV UR16, UR17 ;  /* 0x0000001100107c82 */ /* 0x000fe20008000000 */
[----:B------:R-:W-:Y:S02]  /*24e0*/  USHF.R.U32.HI UR4, URZ, UR26, UR4 ;  /* 0x0000001aff047299 */ /* 0x000fe40008011604 */
[----:B------:R-:W-:Y:S01]  /*24f0*/  @UP3 USHF.R.U32.HI UR7, URZ, UR11, UR16 ;  /* 0x0000000bff073299 */ /* 0x000fe20008011610 */
[----:B------:R-:W-:Y:S01]  /*2500*/  UMOV UR18, UR19 ;  /* 0x0000001300127c82 */ /* 0x000fe20008000000 */
[----:B------:R-:W-:Y:S01]  /*2510*/  UMOV UR22, UR23 ;  /* 0x0000001700167c82 */ /* 0x000fe20008000000 */
[----:B------:R-:W-:Y:S02]  /*2520*/  USHF.R.U32.HI UR13, URZ, UR13, UR18 ;  /* 0x0000000dff0d7299 */ /* 0x000fe40008011612 */
[----:B------:R-:W-:Y:S02]  /*2530*/  USEL UR4, UR27, UR4, !UP0 ;  /* 0x000000041b047287 */ /* 0x000fe4000c000000 */
[----:B------:R-:W-:-:S02]  /*2540*/  @UP3 USHF.R.U32.HI UR8, URZ, UR11, UR22 ;  /* 0x0000000bff083299 */ /* 0x000fc40008011616 */
[----:B------:R-:W-:Y:S02]  /*2550*/  UIMAD UR9, UR40, UR7, URZ ;  /* 0x00000007280972a4 */ /* 0x000fe4000f8e02ff */
[----:B------:R-:W-:Y:S02]  /*2560*/  USEL UR7, UR37, UR13, !UP2 ;  /* 0x0000000d25077287 */ /* 0x000fe4000d000000 */
[----:B------:R-:W-:Y:S02]  /*2570*/  UIMAD UR12, UR40, UR8, URZ ;  /* 0x00000008280c72a4 */ /* 0x000fe4000f8e02ff */
[----:B------:R-:W-:Y:S02]  /*2580*/  UISETP.GE.AND UP0, UPT, UR4, UR9, UPT ;  /* 0x000000090400728c */ /* 0x000fe4000bf06270 */
[----:B------:R-:W-:Y:S02]  /*2590*/  UIMAD.WIDE.U32 UR16, UR4, UR10, URZ ;  /* 0x0000000a041072a5 */ /* 0x000fe4000f8e00ff */
[----:B------:R-:W-:-:S02]  /*25a0*/  UISETP.GE.OR UP0, UPT, UR7, UR12, UP0 ;  /* 0x0000000c0700728c */ /* 0x000fc40008706670 */
        /* <DEDUP_REMOVED lines=19> */
.L_x_41:
[----:B------:R-:W2:Y:S02]  /*26e0*/  LDCU UR4, c[0x0][0xb30] ;  /* 0x00016600ff0477ac */ /* 0x000ea40008000800 */
[----:B--2---:R-:W-:-:S09]  /*26f0*/  UISETP.NE.AND UP0, UPT, UR4, 0x1, UPT ;  /* 0x000000010400788c */ /* 0x004fd2000bf05270 */
[----:B------:R-:W-:Y:S05]  /*2700*/  BRA.U UP0, `(.L_x_42) ;  /* 0x0000000100447547 */ /* 0x000fea000b800000 */
[----:B------:R-:W2:Y:S01]  /*2710*/  LDCU.128 UR12, c[0x0][0xb10] ;  /* 0x00016200ff0c77ac */ /* 0x000ea20008000c00 */
[----:B------:R-:W3:Y:S01]  /*2720*/  LDCU UR16, c[0x0][0xb0c] ;  /* 0x00016180ff1077ac */ /* 0x000ee20008000800 */
[----:B------:R-:W4:Y:S01]  /*2730*/  LDCU UR17, c[0x0][0xb20] ;  /* 0x00016400ff1177ac */ /* 0x000f220008000800 */
[----:B--2---:R-:W-:Y:S02]  /*2740*/  UIMAD.WIDE.U32 UR10, UR37, UR12, URZ ;  /* 0x0000000c250a72a5 */ /* 0x004fe4000f8e00ff */
[----:B------:R-:W-:Y:S02]  /*2750*/  UIMAD.WIDE.U32 UR8, UR27, UR15, URZ ;  /* 0x0000000f1b0872a5 */ /* 0x000fe4000f8e00ff */
[----:B---3--:R-:W-:Y:S02]  /*2760*/  UISETP.NE.AND UP2, UPT, UR16, 0x1, UPT ;  /* 0x000000011000788c */ /* 0x008fe4000bf45270 */
[----:B------:R-:W-:Y:S01]  /*2770*/  UISETP.NE.AND UP0, UPT, UR14, 0x1, UPT ;  /* 0x000000010e00788c */ /* 0x000fe2000bf05270 */
[----:B------:R-:W-:-:S02]  /*2780*/  UMOV UR7, UR11 ;  /* 0x0000000b00077c82 */ /* 0x000fc40008000000 */
[----:B------:R-:W-:Y:S01]  /*2790*/  UMOV UR4, UR9 ;  /* 0x0000000900047c82 */ /* 0x000fe20008000000 */
[----:B------:R-:W-:Y:S02]  /*27a0*/  USHF.R.U32.HI UR7, URZ, UR13, UR7 ;  /* 0x0000000dff077299 */ /* 0x000fe40008011607 */
[----:B----4-:R-:W-:Y:S02]  /*27b0*/  USHF.R.U32.HI UR4, URZ, UR17, UR4 ;  /* 0x00000011ff047299 */ /* 0x010fe40008011604 */
[----:B------:R-:W-:Y:S02]  /*27c0*/  USEL UR7, UR37, UR7, !UP2 ;  /* 0x0000000725077287 */ /* 0x000fe4000d000000 */
[----:B------:R-:W-:-:S04]  /*27d0*/  USEL UR4, UR27, UR4, !UP0 ;  /* 0x000000041b047287 */ /* 0x000fc8000c000000 */
[----:B------:R-:W-:Y:S02]  /*27e0*/  UIADD3 UR8, UPT, UPT, UR7, -UR4, URZ ;  /* 0x8000000407087290 */ /* 0x000fe4000fffe0ff */
[----:B------:R-:W-:Y:S02]  /*27f0*/  UIADD3 UR4, UPT, UPT, -UR7, UR4, URZ ;  /* 0x0000000407047290 */ /* 0x000fe4000fffe1ff */
[----:B------:R-:W-:Y:S02]  /*2800*/  UIMAD UR27, UR8, UR14, UR27 ;  /* 0x0000000e081b72a4 */ /* 0x000fe4000f8e021b */
[----:B------:R-:W-:-:S12]  /*2810*/  UIMAD UR37, UR4, UR16, UR37 ;  /* 0x00000010042572a4 */ /* 0x000fd8000f8e0225 */
.L_x_42:
[----:B------:R-:W-:Y:S01]  /*2820*/  VIADD R11, R11, 0x1 ;  /* 0x000000010b0b7836 */ /* 0x000fe20000000000 */
[----:B------:R-:W-:Y:S01]  /*2830*/  PLOP3.LUT P1, PT, PT, PT, PT, 0x80, 0x8 ;  /* 0x000000000008781c */ /* 0x000fe20003f2f070 */
[----:B------:R-:W-:Y:S02]  /*2840*/  UIADD3 UR46, UPT, UPT, UR37, UR60, URZ ;  /* 0x0000003c252e7290 */ /* 0x000fe4000fffe0ff */
[----:B------:R-:W-:Y:S01]  /*2850*/  UIADD3 UR45, UPT, UPT, UR27, UR57, URZ ;  /* 0x000000391b2d7290 */ /* 0x000fe2000fffe0ff */
[----:B------:R-:W-:-:S04]  /*2860*/  ISETP.NE.AND P0, PT, R11, 0x2, PT ;  /* 0x000000020b00780c */ /* 0x000fc80003f05270 */
[----:B-1----:R-:W-:Y:S02]  /*2870*/  SEL R0, RZ, 0x1, P0 ;  /* 0x00000001ff007807 */ /* 0x002fe40000000000 */
[----:B------:R-:W-:Y:S02]  /*2880*/  SEL R11, R11, RZ, P0 ;  /* 0x000000ff0b0b7207 */ /* 0x000fe40000000000 */
[----:B------:R-:W-:Y:S01]  /*2890*/  LOP3.LUT R10, R10, R0, RZ, 0x3c, !PT ;  /* 0x000000000a0a7212 */ /* 0x000fe200078e3cff */
[----:B------:R-:W-:Y:S06]  /*28a0*/  BRA.U UP1, `(.L_x_43) ;  /* 0xfffffff101447547 */ /* 0x000fec000b83ffff */
[----:B------:R-:W-:Y:S01]  /*28b0*/  UIADD3 UR7, UPT, UPT, UR6, 0x88, URZ ;  /* 0x0000008806077890 */ /* 0x000fe2000fffe0ff */
[----:B------:R-:W-:-:S03]  /*28c0*/  SHF.L.U32 R2, R12, 0x1f, RZ ;  /* 0x0000001f0c027819 */ /* 0x000fc600000006ff */
[----:B------:R-:W-:-:S09]  /*28d0*/  ULEA UR4, UR5, UR7, 0x3 ;  /* 0x0000000705047291 */ /* 0x000fd2000f8e18ff */
[----:B------:R-:W1:Y:S02]  /*28e0*/  SYNCS.PHASECHK.TRANS64.TRYWAIT P0, [UR4], R2 ;  /* 0x00000002ff0075a7 */ /* 0x000e640008001104 */
[----:B-1----:R-:W-:Y:S05]  /*28f0*/  @!P0 BRA `(.L_x_44) ;  /* 0x0000005000708947 */ /* 0x002fea0003800000 */
.L_x_121:
[----:B------:R-:W-:-:S04]  /*2900*/  UIADD3 UR4, UPT, UPT, UR5, 0x1, URZ ;  /* 0x0000000105047890 */ /* 0x000fc8000fffe0ff */
[----:B------:R-:W-:-:S04]  /*2910*/  UISETP.NE.AND UP0, UPT, UR4, 0x11, UPT ;  /* 0x000000110400788c */ /* 0x000fc8000bf05270 */
[----:B------:R-:W-:Y:S02]  /*2920*/  USEL UR6, URZ, 0x1, UP0 ;  /* 0x00000001ff067887 */ /* 0x000fe40008000000 */
[----:B------:R-:W-:-:S04]  /*2930*/  USEL UR4, UR4, URZ, UP0 ;  /* 0x000000ff04047287 */ /* 0x000fc80008000000 */
[----:B------:R-:W-:Y:S01]  /*2940*/  ULEA UR5, UR4, UR7, 0x3 ;  /* 0x0000000704057291 */ /* 0x000fe2000f8e18ff */
[----:B-1----:R-:W-:-:S04]  /*2950*/  LOP3.LUT R2, R12, UR6, RZ, 0x3c, !PT ;  /* 0x000000060c027c12 */ /* 0x002fc8000f8e3cff */
[----:B------:R-:W-:-:S04]  /*2960*/  SHF.L.U32 R3, R2, 0x1f, RZ ;  /* 0x0000001f02037819 */ /* 0x000fc800000006ff */
[----:B------:R-:W1:Y:S02]  /*2970*/  SYNCS.PHASECHK.TRANS64.TRYWAIT P0, [UR5], R3 ;  /* 0x00000003ff0075a7 */ /* 0x000e640008001105 */
[----:B-1----:R-:W-:Y:S05]  /*2980*/  @!P0 BRA `(.L_x_45) ;  /* 0x0000005000648947 */ /* 0x002fea0003800000 */
.L_x_123:
[----:B------:R-:W-:-:S04]  /*2990*/  UIADD3 UR4, UPT, UPT, UR4, 0x1, URZ ;  /* 0x0000000104047890 */ /* 0x000fc8000fffe0ff */
[----:B------:R-:W-:-:S04]  /*29a0*/  UISETP.NE.AND UP0, UPT, UR4, 0x11, UPT ;  /* 0x000000110400788c */ /* 0x000fc8000bf05270 */
[----:B------:R-:W-:Y:S02]  /*29b0*/  USEL UR6, URZ, 0x1, UP0 ;  /* 0x00000001ff067887 */ /* 0x000fe40008000000 */
[----:B------:R-:W-:-:S04]  /*29c0*/  USEL UR4, UR4, URZ, UP0 ;  /* 0x000000ff04047287 */ /* 0x000fc80008000000 */
[----:B------:R-:W-:Y:S01]  /*29d0*/  ULEA UR5, UR4, UR7, 0x3 ;  /* 0x0000000704057291 */ /* 0x000fe2000f8e18ff */
[----:B------:R-:W-:-:S04]  /*29e0*/  LOP3.LUT R2, R2, UR6, RZ, 0x3c, !PT ;  /* 0x0000000602027c12 */ /* 0x000fc8000f8e3cff */
[----:B-1----:R-:W-:-:S04]  /*29f0*/  SHF.L.U32 R3, R2, 0x1f, RZ ;  /* 0x0000001f02037819 */ /* 0x002fc800000006ff */
[----:B------:R-:W1:Y:S02]  /*2a00*/  SYNCS.PHASECHK.TRANS64.TRYWAIT P0, [UR5], R3 ;  /* 0x00000003ff0075a7 */ /* 0x000e640008001105 */
[----:B-1----:R-:W-:Y:S05]  /*2a10*/  @!P0 BRA `(.L_x_46) ;  /* 0x0000005000588947 */ /* 0x002fea0003800000 */
.L_x_125:
        /* <DEDUP_REMOVED lines=9> */
.L_x_127:
        /* <DEDUP_REMOVED lines=9> */
.L_x_129:
        /* <DEDUP_REMOVED lines=9> */
.L_x_131:
        /* <DEDUP_REMOVED lines=9> */
.L_x_133:
        /* <DEDUP_REMOVED lines=9> */
.L_x_135:
        /* <DEDUP_REMOVED lines=9> */
.L_x_137:
        /* <DEDUP_REMOVED lines=9> */
.L_x_139:
        /* <DEDUP_REMOVED lines=9> */
.L_x_141:
        /* <DEDUP_REMOVED lines=9> */
.L_x_143:
        /* <DEDUP_REMOVED lines=9> */
.L_x_145:
        /* <DEDUP_REMOVED lines=9> */
.L_x_147:
        /* <DEDUP_REMOVED lines=9> */
.L_x_149:
        /* <DEDUP_REMOVED lines=9> */
.L_x_151:
[----:B------:R-:W-:-:S04]  /*3170*/  UIADD3 UR4, UPT, UPT, UR4, 0x1, URZ ;  /* 0x0000000104047890 */ /* 0x000fc8000fffe0ff */
[----:B------:R-:W-:-:S04]  /*3180*/  UISETP.NE.AND UP0, UPT, UR4, 0x11, UPT ;  /* 0x000000110400788c */ /* 0x000fc8000bf05270 */
[----:B------:R-:W-:Y:S02]  /*3190*/  USEL UR5, URZ, 0x1, UP0 ;  /* 0x00000001ff057887 */ /* 0x000fe40008000000 */
[----:B------:R-:W-:-:S04]  /*31a0*/  USEL UR4, UR4, URZ, UP0 ;  /* 0x000000ff04047287 */ /* 0x000fc80008000000 */
[----:B------:R-:W-:Y:S01]  /*31b0*/  ULEA UR4, UR4, UR7, 0x3 ;  /* 0x0000000704047291 */ /* 0x000fe2000f8e18ff */
[----:B------:R-:W-:-:S04]  /*31c0*/  LOP3.LUT R2, R2, UR5, RZ, 0x3c, !PT ;  /* 0x0000000502027c12 */ /* 0x000fc8000f8e3cff */
[----:B------:R-:W-:Y:S01]  /*31d0*/  SHF.L.U32 R2, R2, 0x1f, RZ ;  /* 0x0000001f02027819 */ /* 0x000fe200000006ff */
[----:B-1----:R-:W-:-:S07]  /*31e0*/  IMAD.U32 R0, RZ, RZ, UR4 ;  /* 0x00000004ff007e24 */ /* 0x002fce000f8e00ff */
.L_x_60:
[----:B-1----:R1:W2:Y:S02]  /*31f0*/  SYNCS.PHASECHK.TRANS64.TRYWAIT P0, [R0+URZ], R2 ;  /* 0x00000002000075a7 */ /* 0x0022a400080011ff */
[----:B--2---:R-:W-:Y:S05]  /*3200*/  @!P0 NANOSLEEP.SYNCS 0x989680 ;  /* 0x009896800000895d */ /* 0x004fea0003900000 */
[----:B------:R-:W2:Y:S02]  /*3210*/  @!P0 SYNCS.PHASECHK.TRANS64 P0, [R0+URZ], R2 ;  /* 0x00000002000085a7 */ /* 0x000ea400080010ff */
[----:B--2---:R-:W-:Y:S05]  /*3220*/  @P0 EXIT ;  /* 0x000000000000094d */ /* 0x004fea0003800000 */
[----:B------:R-:W-:Y:S05]  /*3230*/  BRA `(.L_x_60) ;  /* 0xfffffffc00ec7947 */ /* 0x000fea000383ffff */
.L_x_23:
[----:B------:R-:W-:-:S04]  /*3240*/  UISETP.NE.AND UP0, UPT, UR48, URZ, UPT ;  /* 0x000000ff3000728c */ /* 0x000fc8000bf05270 */
[----:B------:R-:W-:-:S09]  /*3250*/  UISETP.NE.OR UP0, UPT, UR22, 0x1, UP0 ;  /* 0x000000011600788c */ /* 0x000fd20008705670 */
[----:B------:R-:W-:Y:S05]  /*3260*/  BRA.U UP0, `(.L_x_61) ;  /* 0x0000000500487547 */ /* 0x000fea000b800000 */
[----:B------:R-:W-:Y:S01]  /*3270*/  ISETP.GE.U32.AND P2, PT, R0, 0x4, PT ;  /* 0x000000040000780c */ /* 0x000fe20003f46070 */
[----:B------:R-:W-:Y:S01]  /*3280*/  IMAD.MOV.U32 R12, RZ, RZ, 0x1 ;  /* 0x00000001ff0c7424 */ /* 0x000fe200078e00ff */
[----:B------:R-:W-:Y:S02]  /*3290*/  CS2R R10, SRZ ;  /* 0x00000000000a7805 */ /* 0x000fe4000001ff00 */
[----:B------:R-:W-:Y:S01]  /*32a0*/  CS2R R8, SRZ ;  /* 0x0000000000087805 */ /* 0x000fe2000001ff00 */
[----:B------:R-:W-:Y:S01]  /*32b0*/  UMOV UR6, 0x400 ;  /* 0x0000040000067882 */ /* 0x000fe20000000000 */
[----:B------:R-:W-:Y:S01]  /*32c0*/  UMOV UR5, URZ ;  /* 0x000000ff00057c82 */ /* 0x000fe20008000000 */
[----:B------:R-:W-:-:S12]  /*32d0*/  ULEA UR6, UR48, UR6, 0x18 ;  /* 0x0000000630067291 */ /* 0x000fd8000f8ec0ff */
.L_x_65:
[----:B------:R-:W-:Y:S02]  /*32e0*/  LEA R2, R8, UR6, 0x3 ;  /* 0x0000000608027c11 */ /* 0x000fe4000f8e18ff */
[----:B------:R-:W-:-:S03]  /*32f0*/  SHF.L.U32 R4, R9, 0x1f, RZ ;  /* 0x0000001f09047819 */ /* 0x000fc600000006ff */
[----:B------:R-:W-:Y:S01]  /*3300*/  VIADD R5, R2, 0x1a0 ;  /* 0x000001a002057836 */ /* 0x000fe20000000000 */
[----:B------:R-:W1:Y:S02]  /*3310*/  SYNCS.PHASECHK.TRANS64.TRYWAIT P0, [R2+URZ+0x190], R4 ;  /* 0x00019004020075a7 */ /* 0x000e6400080011ff */
[----:B-1----:R-:W-:Y:S05]  /*3320*/  @!P0 BRA `(.L_x_62) ;  /* 0x0000004c00648947 */ /* 0x002fea0003800000 */
.L_x_152:
[----:B------:R-:W-:Y:S01]  /*3330*/  ULEA UR4, UR5, UR6, 0x3 ;  /* 0x0000000605047291 */ /* 0x000fe2000f8e18ff */
[----:B-1----:R-:W-:Y:S01]  /*3340*/  PRMT R2, RZ, 0x654, R5 ;  /* 0x00000654ff027816 */ /* 0x002fe20000000005 */
[----:B------:R-:W-:Y:S01]  /*3350*/  @!P2 IMAD.MOV.U32 R4, RZ, RZ, 0x10 ;  /* 0x00000010ff04a424 */ /* 0x000fe200078e00ff */
[----:B------:R-:W-:Y:S01]  /*3360*/  SHF.L.U32 R5, R12, 0x1f, RZ ;  /* 0x0000001f0c057819 */ /* 0x000fe200000006ff */
[----:B------:R-:W-:Y:S01]  /*3370*/  UIADD3 UR7, UPT, UPT, UR4, 0x130, URZ ;  /* 0x0000013004077890 */ /* 0x000fe2000fffe0ff */
[----:B------:R1:W-:Y:S05]  /*3380*/  SYNCS.ARRIVE.TRANS64.RED.A1T0 RZ, [R2+URZ], RZ ;  /* 0x000000ff02ff79a7 */ /* 0x0003ea00081004ff */
[----:B------:R-:W-:Y:S01]  /*3390*/  IMAD.U32 R6, RZ, RZ, UR7 ;  /* 0x00000007ff067e24 */ /* 0x000fe2000f8e00ff */
[----:B------:R-:W2:Y:S04]  /*33a0*/  SYNCS.PHASECHK.TRANS64.TRYWAIT P0, [UR4+0x140], R5 ;  /* 0x00014005ff0075a7 */ /* 0x000ea80008001104 */
[----:B------:R-:W-:Y:S01]  /*33b0*/  PRMT R6, R0, 0x654, R6 ;  /* 0x0000065400067816 */ /* 0x000fe20000000006 */
[----:B-12---:R-:W-:Y:S06]  /*33c0*/  @!P0 BRA `(.L_x_63) ;  /* 0x0000004c00508947 */ /* 0x006fec0003800000 */
.L_x_154:
[----:B------:R-:W-:Y:S01]  /*33d0*/  ULEA UR8, UR5, UR6, 0x4 ;  /* 0x0000000605087291 */ /* 0x000fe2000f8e20ff */
[----:B------:R-:W-:Y:S01]  /*33e0*/  SEL R3, R6, R3, !P2 ;  /* 0x0000000306037207 */ /* 0x000fe20005000000 */
[----:B------:R-:W-:Y:S01]  /*33f0*/  UIADD3 UR9, UPT, UPT, UR4, 0x130, URZ ;  /* 0x0000013004097890 */ /* 0x000fe2000fffe0ff */
[----:B-1----:R-:W-:Y:S01]  /*3400*/  LEA R2, R11, UR6, 0x3 ;  /* 0x000000060b027c11 */ /* 0x002fe2000f8e18ff */
[----:B------:R-:W-:Y:S01]  /*3410*/  UIADD3 UR8, UPT, UPT, UR8, 0x1c0, URZ ;  /* 0x000001c008087890 */ /* 0x000fe2000fffe0ff */
[----:B------:R1:W-:Y:S01]  /*3420*/  @!P2 SYNCS.ARRIVE.TRANS64.RED RZ, [R3+URZ], R4 ;  /* 0x0000000403ffa9a7 */ /* 0x0003e200080004ff */
[----:B------:R-:W-:Y:S01]  /*3430*/  UIADD3 UR4, UPT, UPT, UR5, 0x1, URZ ;  /* 0x0000000105047890 */ /* 0x000fe2000fffe0ff */
[----:B------:R-:W-:-:S03]  /*3440*/  VIADD R8, R8, 0x1 ;  /* 0x0000000108087836 */ /* 0x000fc60000000000 */
[----:B------:R-:W-:Y:S02]  /*3450*/  UISETP.NE.AND UP0, UPT, UR4, 0x2, UPT ;  /* 0x000000020400788c */ /* 0x000fe4000bf05270 */
[----:B------:R-:W-:Y:S01]  /*3460*/  ISETP.NE.AND P0, PT, R8, 0x2, PT ;  /* 0x000000020800780c */ /* 0x000fe20003f05270 */
[----:B------:R-:W-:Y:S06]  /*3470*/  UGETNEXTWORKID.BROADCAST [UR8], [UR9] ;  /* 0x00000000080073ca */ /* 0x000fec0008000100 */
[----:B------:R-:W-:Y:S02]  /*3480*/  USEL UR7, URZ, 0x1, UP0 ;  /* 0x00000001ff077887 */ /* 0x000fe40008000000 */
[----:B------:R-:W-:-:S04]  /*3490*/  USEL UR5, UR4, URZ, UP0 ;  /* 0x000000ff04057287 */ /* 0x000fc80008000000 */
[----:B------:R-:W-:Y:S02]  /*34a0*/  LOP3.LUT R12, R12, UR7, RZ, 0x3c, !PT ;  /* 0x000000070c0c7c12 */ /* 0x000fe4000f8e3cff */
[----:B-1----:R-:W-:-:S04]  /*34b0*/  SHF.L.U32 R4, R10, 0x1f, RZ ;  /* 0x0000001f0a047819 */ /* 0x002fc800000006ff */
[----:B------:R-:W1:Y:S02]  /*34c0*/  SYNCS.PHASECHK.TRANS64.TRYWAIT P1, [R2+URZ+0x130], R4 ;  /* 0x00013004020075a7 */ /* 0x000e6400080211ff */
[----:B-1----:R-:W-:Y:S05]  /*34d0*/  @!P1 BRA `(.L_x_64) ;  /* 0x0000004c00249947 */ /* 0x002fea0003800000 */
.L_x_155:
[C---:B-1----:R-:W-:Y:S01]  /*34e0*/  LEA R4, R11.reuse, UR6, 0x4 ;  /* 0x000000060b047c11 */ /* 0x042fe2000f8e20ff */
[----:B------:R-:W-:Y:S01]  /*34f0*/  VIADD R2, R2, 0x140 ;  /* 0x0000014002027836 */ /* 0x000fe20000000000 */
[----:B------:R-:W-:Y:S01]  /*3500*/  SEL R8, R8, RZ, P0 ;  /* 0x000000ff08087207 */ /* 0x000fe20000000000 */
[----:B------:R-:W-:-:S03]  /*3510*/  VIADD R11, R11, 0x1 ;  /* 0x000000010b0b7836 */ /* 0x000fc60000000000 */
[----:B------:R-:W1:Y:S01]  /*3520*/  LDS.128 R4, [R4+0x1c0] ;  /* 0x0001c00004047984 */ /* 0x000e620000000c00 */
[----:B------:R-:W-:Y:S02]  /*3530*/  PRMT R2, RZ, 0x654, R2 ;  /* 0x00000654ff027816 */ /* 0x000fe40000000002 */
[C---:B------:R-:W-:Y:S01]  /*3540*/  ISETP.NE.AND P1, PT, R11.reuse, 0x2, PT ;  /* 0x000000020b00780c */ /* 0x040fe20003f25270 */
[----:B------:R-:W-:Y:S01]  /*3550*/  @!PT LDS RZ, [RZ] ;  /* 0x00000000fffff984 */ /* 0x000fe20000000800 */
[----:B------:R-:W-:Y:S01]  /*3560*/  @!PT LDS RZ, [RZ] ;  /* 0x00000000fffff984 */ /* 0x000fe20000000800 */
[----:B------:R-:W-:Y:S01]  /*3570*/  @!PT LDS RZ, [RZ] ;  /* 0x00000000fffff984 */ /* 0x000fe20000000800 */
[----:B------:R-:W-:Y:S01]  /*3580*/  @!PT LDS RZ, [RZ] ;  /* 0x00000000fffff984 */ /* 0x000fe20000000800 */
[----:B------:R2:W-:Y:S06]  /*3590*/  MEMBAR.ALL.CTA ;  /* 0x0000000000007992 */ /* 0x0005ec0000008000 */
[----:B--2---:R-:W2:Y:S01]  /*35a0*/  FENCE.VIEW.ASYNC.S ;  /* 0x00000000000073c6 */ /* 0x004ea20000000000 */
[----:B------:R-:W-:Y:S01]  /*35b0*/  SEL R11, R11, RZ, P1 ;  /* 0x000000ff0b0b7207 */ /* 0x000fe20000800000 */
[----:B--2---:R2:W-:Y:S01]  /*35c0*/  SYNCS.ARRIVE.TRANS64.RED.A1T0 RZ, [R2+URZ], RZ ;  /* 0x000000ff02ff79a7 */ /* 0x0045e200081004ff */
[----:B-1----:R-:W-:-:S02]  /*35d0*/  LOP3.LUT P3, RZ, R6, 0x1, RZ, 0xc0, !PT ;  /* 0x0000000106ff7812 */ /* 0x002fc4000786c0ff */
[----:B------:R-:W-:-:S04]  /*35e0*/  SEL R4, RZ, 0x1, P1 ;  /* 0x00000001ff047807 */ /* 0x000fc80000800000 */
[----:B------:R-:W-:Y:S02]  /*35f0*/  LOP3.LUT R10, R10, R4, RZ, 0x3c, !PT ;  /* 0x000000040a0a7212 */ /* 0x000fe400078e3cff */
[----:B--2---:R-:W-:-:S04]  /*3600*/  SEL R2, RZ, 0x1, P0 ;  /* 0x00000001ff027807 */ /* 0x004fc80000000000 */
[----:B------:R-:W-:Y:S01]  /*3610*/  LOP3.LUT R9, R9, R2, RZ, 0x3c, !PT ;  /* 0x0000000209097212 */ /* 0x000fe200078e3cff */
[----:B------:R-:W-:Y:S06]  /*3620*/  @P3 BRA `(.L_x_65) ;  /* 0xfffffffc002c3947 */ /* 0x000fec000383ffff */
[----:B------:R-:W-:Y:S01]  /*3630*/  ULEA UR4, UR5, UR6, 0x3 ;  /* 0x0000000605047291 */ /* 0x000fe2000f8e18ff */
[----:B------:R-:W-:-:S08]  /*3640*/  SHF.L.U32 R2, R12, 0x1f, RZ ;  /* 0x0000001f0c027819 */ /* 0x000fd000000006ff */
[----:B------:R-:W1:Y:S02]  /*3650*/  SYNCS.PHASECHK.TRANS64 P0, [UR4+0x140], R2 ;  /* 0x00014002ff0075a7 */ /* 0x000e640008001004 */
[----:B-1----:R-:W-:Y:S05]  /*3660*/  @P0 BRA `(.L_x_66) ;  /* 0x0000000000080947 */ /* 0x002fea0003800000 */
[----:B------:R-:W1:Y:S02]  /*3670*/  SYNCS.PHASECHK.TRANS64.TRYWAIT P0, [UR4+0x140], R2 ;  /* 0x00014002ff0075a7 */ /* 0x000e640008001104 */
[----:B-1----:R-:W-:Y:S05]  /*3680*/  @!P0 BRA `(.L_x_67) ;  /* 0x0000004800cc8947 */ /* 0x002fea0003800000 */
.L_x_66:
[----:B------:R-:W-:-:S04]  /*3690*/  UIADD3 UR7, UPT, UPT, UR5, 0x1, URZ ;  /* 0x0000000105077890 */ /* 0x000fc8000fffe0ff */
[----:B------:R-:W-:-:S04]  /*36a0*/  UISETP.NE.AND UP0, UPT, UR7, 0x2, UPT ;  /* 0x000000020700788c */ /* 0x000fc8000bf05270 */
[----:B------:R-:W-:Y:S02]  /*36b0*/  USEL UR8, URZ, 0x1, UP0 ;  /* 0x00000001ff087887 */ /* 0x000fe40008000000 */
[----:B------:R-:W-:-:S04]  /*36c0*/  USEL UR7, UR7, URZ, UP0 ;  /* 0x000000ff07077287 */ /* 0x000fc80008000000 */
[----:B------:R-:W-:Y:S01]  /*36d0*/  ULEA UR7, UR7, UR6, 0x3 ;  /* 0x0000000607077291 */ /* 0x000fe2000f8e18ff */
[----:B-1----:R-:W-:-:S04]  /*36e0*/  LOP3.LUT R2, R12, UR8, RZ, 0x3c, !PT ;  /* 0x000000080c027c12 */ /* 0x002fc8000f8e3cff */
[----:B------:R-:W-:-:S04]  /*36f0*/  SHF.L.U32 R0, R2, 0x1f, RZ ;  /* 0x0000001f02007819 */ /* 0x000fc800000006ff */
[----:B------:R-:W1:Y:S02]  /*3700*/  SYNCS.PHASECHK.TRANS64 P0, [UR7+0x140], R0 ;  /* 0x00014000ff0075a7 */ /* 0x000e640008001007 */
[----:B-1----:R-:W-:Y:S05]  /*3710*/  @P0 EXIT ;  /* 0x000000000000094d */ /* 0x002fea0003800000 */
[----:B------:R-:W-:Y:S02]  /*3720*/  SHF.L.U32 R2, R2, 0x1f, RZ ;  /* 0x0000001f02027819 */ /* 0x000fe400000006ff */
[----:B------:R-:W-:-:S07]  /*3730*/  MOV R0, UR7 ;  /* 0x0000000700007c02 */ /* 0x000fce0008000f00 */
.L_x_68:
[----:B-1----:R1:W2:Y:S02]  /*3740*/  SYNCS.PHASECHK.TRANS64.TRYWAIT P0, [R0+URZ+0x140], R2 ;  /* 0x00014002000075a7 */ /* 0x0022a400080011ff */
[----:B--2---:R-:W-:Y:S05]  /*3750*/  @!P0 NANOSLEEP.SYNCS 0x989680 ;  /* 0x009896800000895d */ /* 0x004fea0003900000 */
[----:B------:R-:W2:Y:S02]  /*3760*/  @!P0 SYNCS.PHASECHK.TRANS64 P0, [R0+URZ+0x140], R2 ;  /* 0x00014002000085a7 */ /* 0x000ea400080010ff */
[----:B--2---:R-:W-:Y:S05]  /*3770*/  @P0 EXIT ;  /* 0x000000000000094d */ /* 0x004fea0003800000 */
[----:B------:R-:W-:Y:S05]  /*3780*/  BRA `(.L_x_68) ;  /* 0xfffffffc00ec7947 */ /* 0x000fea000383ffff */
.L_x_61:
[----:B------:R-:W-:Y:S05]  /*3790*/  BRA.U UP4, `(.L_x_69) ;  /* 0x0000000d04847547 */ /* 0x000fea000b800000 */
[----:B------:R-:W-:Y:S01]  /*37a0*/  UMOV UR4, 0x40 ;  /* 0x0000004000047882 */ /* 0x000fe20000000000 */
[----:B------:R-:W-:Y:S01]  /*37b0*/  NOP ;  /* 0x0000000000007918 */ /* 0x000fe20000000000 */
[----:B------:R-:W-:Y:S01]  /*37c0*/  ULEA UR5, UR48, UR4, 0x18 ;  /* 0x0000000430057291 */ /* 0x000fe2000f8ec0ff */
[----:B------:R-:W-:Y:S02]  /*37d0*/  UMOV UR6, 0x400 ;  /* 0x0000040000067882 */ /* 0x000fe40000000000 */
[----:B------:R-:W-:-:S06]  /*37e0*/  ULEA UR6, UR48, UR6, 0x18 ;  /* 0x0000000630067291 */ /* 0x000fcc000f8ec0ff */
[----:B------:R-:W1:Y:S02]  /*37f0*/  LDS.U8 R0, [UR5+0x1c] ;  /* 0x00001c05ff007984 */ /* 0x000e640008000000 */
[----:B-1----:R-:W-:-:S13]  /*3800*/  ISETP.NE.AND P0, PT, R0, RZ, PT ;  /* 0x000000ff0000720c */ /* 0x002fda0003f05270 */
[----:B------:R-:W-:Y:S05]  /*3810*/  @P0 BRA `(.L_x_70) ;  /* 0x0000000000580947 */ /* 0x000fea0003800000 */
[----:B------:R-:W-:-:S13]  /*3820*/  ELECT P0, URZ, PT ;  /* 0x0000000000ff782f */ /* 0x000fda0003800000 */
[----:B------:R-:W-:Y:S05]  /*3830*/  @!P0 BRA `(.L_x_71) ;  /* 0x0000000000608947 */ /* 0x000fea0003800000 */
[----:B------:R-:W-:Y:S01]  /*3840*/  UMOV UR4, 0x10 ;  /* 0x0000001000047882 */ /* 0x000fe20000000000 */
[----:B------:R-:W-:Y:S01]  /*3850*/  HFMA2 R0, -RZ, RZ, 0, 5.9604644775390625e-08 ;  /* 0x00000001ff007431 */ /* 0x000fe200000001ff */
[----:B------:R-:W-:-:S03]  /*3860*/  MOV R3, 0xffff ;  /* 0x0000ffff00037802 */ /* 0x000fc60000000f00 */
[----:B------:R-:W-:Y:S04]  /*3870*/  DEPBAR.LE SB1, 0x36 ;  /* 0x00009d800000791a */ /* 0x000fe80000000000 */
[----:B------:R-:W1:Y:S02]  /*3880*/  UTCATOMSWS.FIND_AND_SET.ALIGN UP0, UR4, UR4 ;  /* 0x00000004000475e3 */ /* 0x000e640008000800 */
[----:B-1----:R-:W-:Y:S01]  /*3890*/  MOV R4, UR4 ;  /* 0x0000000400047c02 */ /* 0x002fe20008000f00 */
[----:B------:R-:W-:Y:S06]  /*38a0*/  BRA.U UP0, `(.L_x_72) ;  /* 0x0000000100187547 */ /* 0x000fec000b800000 */
.L_x_73:
[----:B------:R-:W-:Y:S05]  /*38b0*/  NANOSLEEP 0x64 ;  /* 0x000000640000795d */ /* 0x000fea0003800000 */
[----:B------:R-:W-:-:S05]  /*38c0*/  UMOV UR4, 0x10 ;  /* 0x0000001000047882 */ /* 0x000fca0000000000 */
[----:B------:R-:W-:Y:S04]  /*38d0*/  DEPBAR.LE SB1, 0x36 ;  /* 0x00009d800000791a */ /* 0x000fe80000000000 */
[----:B------:R-:W1:Y:S02]  /*38e0*/  UTCATOMSWS.FIND_AND_SET.ALIGN UP0, UR4, UR4 ;  /* 0x00000004000475e3 */ /* 0x000e640008000800 */
[----:B-1----:R-:W-:Y:S01]  /*38f0*/  MOV R4, UR4 ;  /* 0x0000000400047c02 */ /* 0x002fe20008000f00 */
[----:B------:R-:W-:Y:S05]  /*3900*/  BRA.U !UP0, `(.L_x_73) ;  /* 0xfffffffd08e87547 */ /* 0x000fea000b83ffff */
.L_x_72:
[-C--:B------:R-:W-:Y:S02]  /*3910*/  SHF.L.U32 R3, R3, R4.reuse, RZ ;  /* 0x0000000403037219 */ /* 0x080fe400000006ff */
[----:B------:R-:W-:Y:S01]  /*3920*/  SHF.L.U32 R0, R0, R4, RZ ;  /* 0x0000000400007219 */ /* 0x000fe200000006ff */
[----:B------:R-:W-:Y:S02]  /*3930*/  IMAD.SHL.U32 R4, R4, 0x20, RZ ;  /* 0x0000002004047824 */ /* 0x000fe400078e00ff */
[----:B------:R1:W-:Y:S04]  /*3940*/  ATOMS.OR RZ, [UR5+0x14], R3 ;  /* 0x00001403ffff798c */ /* 0x0003e8000b000005 */
[----:B------:R1:W-:Y:S04]  /*3950*/  ATOMS.OR RZ, [UR5+0x18], R0 ;  /* 0x00001800ffff798c */ /* 0x0003e8000b000005 */
[----:B------:R1:W-:Y:S01]  /*3960*/  STS [UR6+0x1e0], R4 ;  /* 0x0001e004ff007988 */ /* 0x0003e20008000806 */
[----:B------:R-:W-:Y:S05]  /*3970*/  BRA `(.L_x_71) ;  /* 0x0000000000107947 */ /* 0x000fea0003800000 */
.L_x_70:
[----:B------:R-:W-:Y:S02]  /*3980*/  MOV R0, 0xffffffff ;  /* 0xffffffff00007802 */ /* 0x000fe40000000f00 */
[----:B------:R-:W-:-:S03]  /*3990*/  MOV R4, 0x39c0 ;  /* 0x000039c000047802 */ /* 0x000fc60000000f00 */
[----:B------:R1:W-:Y:S04]  /*39a0*/  STS [UR6+0x1e0], R0 ;  /* 0x0001e000ff007988 */ /* 0x0003e80008000806 */
[----:B-1---5:R-:W-:Y:S05]  /*39b0*/  CALL.REL.NOINC `($__internal_1_$__cuda_sm10x_tcgen05_guardrail_trap_phase_invalid_during_alloc) ;  /* 0x0000004c004c7944 */ /* 0x022fea0003c00000 */
.L_x_71:
[----:B------:R-:W-:Y:S05]  /*39c0*/  WARPSYNC.ALL ;  /* 0x0000000000007948 */ /* 0x000fea0003800000 */
[----:B------:R-:W2:Y:S01]  /*39d0*/  S2UR UR4, SR_CgaCtaId ;  /* 0x00000000000479c3 */ /* 0x000ea20000008800 */
[----:B------:R-:W-:Y:S01]  /*39e0*/  UMOV UR17, 0x400 ;  /* 0x0000040000117882 */ /* 0x000fe20000000000 */
[----:B------:R-:W-:-:S06]  /*39f0*/  NOP ;  /* 0x0000000000007918 */ /* 0x000fcc0000000000 */
[----:B------:R-:W-:Y:S06]  /*3a00*/  BAR.ARV 0x6, 0xa0 ;  /* 0x0182800000007b1d */ /* 0x000fec0000002000 */
[----:B------:R-:W3:Y:S01]  /*3a10*/  LDCU UR5, c[0x0][0x38c] ;  /* 0x00007180ff0577ac */ /* 0x000ee20008000800 */
[----:B------:R-:W-:Y:S01]  /*3a20*/  LOP3.LUT R2, R2, 0xffff, RZ, 0xc0, !PT ;  /* 0x0000ffff02027812 */ /* 0x000fe200078ec0ff */
[----:B------:R-:W-:Y:S01]  /*3a30*/  IMAD.MOV.U32 R11, RZ, RZ, 0x1 ;  /* 0x00000001ff0b7424 */ /* 0x000fe200078e00ff */
[----:B------:R-:W-:Y:S01]  /*3a40*/  CS2R R8, SRZ ;  /* 0x0000000000087805 */ /* 0x000fe2000001ff00 */
[----:B------:R-:W4:Y:S01]  /*3a50*/  LDCU UR8, c[0x0][0x38c] ;  /* 0x00007180ff0877ac */ /* 0x000f220008000800 */
[----:B------:R-:W-:Y:S01]  /*3a60*/  R2UR UR19, R2 ;  /* 0x00000000021372ca */ /* 0x000fe200000e0000 */
[----:B------:R-:W-:Y:S01]  /*3a70*/  IMAD.MOV.U32 R10, RZ, RZ, RZ ;  /* 0x000000ffff0a7224 */ /* 0x000fe200078e00ff */
[----:B------:R-:W-:Y:S01]  /*3a80*/  UMOV UR23, URZ ;  /* 0x000000ff00177c82 */ /* 0x000fe20008000000 */
[----:B------:R-:W-:Y:S01]  /*3a90*/  UMOV UR14, URZ ;  /* 0x000000ff000e7c82 */ /* 0x000fe20008000000 */
[----:B--2---:R-:W-:Y:S01]  /*3aa0*/  ULEA UR17, UR4, UR17, 0x18 ;  /* 0x0000001104117291 */ /* 0x004fe2000f8ec0ff */
[----:B------:R-:W-:Y:S01]  /*3ab0*/  UMOV UR26, 0x0 ;  /* 0x00000000001a7882 */ /* 0x000fe20000000000 */
[----:B------:R-:W-:-:S02]  /*3ac0*/  UMOV UR27, 0x81004a0 ;  /* 0x081004a0001b7882 */ /* 0x000fc40000000000 */
[----:B------:R-:W-:Y:S02]  /*3ad0*/  UIADD3 UR6, UPT, UPT, UR17, 0x4400, URZ ;  /* 0x0000440011067890 */ /* 0x000fe4000fffe0ff */
[----:B------:R-:W-:Y:S02]  /*3ae0*/  UIADD3 UR7, UPT, UPT, UR17, 0x26400, URZ ;  /* 0x0002640011077890 */ /* 0x000fe4000fffe0ff */
[----:B---3--:R-:W-:Y:S01]  /*3af0*/  UIADD3 UR5, UPT, UPT, UR5, 0x3f, URZ ;  /* 0x0000003f05057890 */ /* 0x008fe2000fffe0ff */
[----:B-1----:R-:W1:Y:S01]  /*3b00*/  LDS R0, [UR17+0x1e0] ;  /* 0x0001e011ff007984 */ /* 0x002e620008000800 */
[----:B------:R-:W-:Y:S02]  /*3b10*/  USHF.R.U32.HI UR6, URZ, 0x4, UR6 ;  /* 0x00000004ff067899 */ /* 0x000fe40008011606 */
[----:B------:R-:W-:Y:S02]  /*3b20*/  USHF.R.S32.HI UR4, URZ, 0x1f, UR5 ;  /* 0x0000001fff047899 */ /* 0x000fe40008011405 */
[----:B------:R-:W-:-:S02]  /*3b30*/  ULOP3.LUT UR6, UR6, 0x3fff, URZ, 0xc0, !UPT ;  /* 0x00003fff06067892 */ /* 0x000fc4000f8ec0ff */
[----:B------:R-:W-:Y:S02]  /*3b40*/  ULEA.HI UR4, UR4, UR5, URZ, 0x6 ;  /* 0x0000000504047291 */ /* 0x000fe4000f8f30ff */
[----:B------:R-:W-:Y:S02]  /*3b50*/  USHF.R.U32.HI UR5, URZ, 0x4, UR7 ;  /* 0x00000004ff057899 */ /* 0x000fe40008011607 */
[----:B------:R-:W-:Y:S02]  /*3b60*/  USHF.R.S32.HI UR28, URZ, 0x6, UR4 ;  /* 0x00000006ff1c7899 */ /* 0x000fe40008011404 */
[----:B------:R-:W-:Y:S02]  /*3b70*/  ULOP3.LUT UR5, UR5, 0x3fff, URZ, 0xc0, !UPT ;  /* 0x00003fff05057892 */ /* 0x000fe4000f8ec0ff */
[----:B------:R-:W-:Y:S02]  /*3b80*/  UISETP.LT.AND UP0, UPT, UR28, 0x1, UPT ;  /* 0x000000011c00788c */ /* 0x000fe4000bf01270 */
[----:B------:R-:W-:-:S02]  /*3b90*/  ULOP3.LUT UR20, UR6, 0x10000, URZ, 0xfc, !UPT ;  /* 0x0001000006147892 */ /* 0x000fc4000f8efcff */
[----:B------:R-:W-:Y:S02]  /*3ba0*/  USEL UR29, UR28, 0x1, !UP0 ;  /* 0x000000011c1d7887 */ /* 0x000fe4000c000000 */
[----:B------:R-:W-:Y:S02]  /*3bb0*/  ULOP3.LUT UR21, UR5, 0x10000, URZ, 0xfc, !UPT ;  /* 0x0001000005157892 */ /* 0x000fe4000f8efcff */
[----:B------:R-:W-:Y:S02]  /*3bc0*/  UIADD3 UR29, UPT, UPT, -UR29, URZ, URZ ;  /* 0x000000ff1d1d7290 */ /* 0x000fe4000fffe1ff */
[----:B----4-:R-:W-:Y:S01]  /*3bd0*/  UISETP.GE.AND UP4, UPT, UR8, 0x1, UPT ;  /* 0x000000010800788c */ /* 0x010fe2000bf86270 */
[----:B------:R-:W-:Y:S01]  /*3be0*/  UMOV UR24, 0x0 ;  /* 0x0000000000187882 */ /* 0x000fe20000000000 */
[----:B------:R-:W-:Y:S01]  /*3bf0*/  UMOV UR25, 0x81004a0 ;  /* 0x081004a000197882 */ /* 0x000fe20000000000 */
[----:B-1----:R-:W-:-:S15]  /*3c00*/  R2UR UR30, R0 ;  /* 0x00000000001e72ca */ /* 0x002fde00000e0000 */
.L_x_80:
[----:B------:R-:W-:Y:S02]  /*3c10*/  LEA R0, R10, UR17, 0x3 ;  /* 0x000000110a007c11 */ /* 0x000fe4000f8e18ff */
[----:B------:R-:W-:Y:S02]  /*3c20*/  SHF.L.U32 R2, R9, 0x1f, RZ ;  /* 0x0000001f09027819 */ /* 0x000fe400000006ff */
[----:B------:R-:W-:Y:S01]  /*3c30*/  PLOP3.LUT P0, PT, PT, PT, UP4, 0x80, 0x8 ;  /* 0x000000000008781c */ /* 0x000fe20003f0f048 */
[----:B------:R-:W-:Y:S01]  /*3c40*/  VIADD R3, R0, 0x140 ;  /* 0x0000014000037836 */ /* 0x000fe20000000000 */
[----:B-1----:R-:W1:Y:S02]  /*3c50*/  SYNCS.PHASECHK.TRANS64.TRYWAIT P1, [R0+URZ+0x130], R2 ;  /* 0x00013002000075a7 */ /* 0x002e6400080211ff */
[----:B-1-3--:R-:W-:Y:S09]  /*3c60*/  @!P1 BRA `(.L_x_74) ;  /* 0x00000044006c9947 */ /* 0x00aff20003800000 */
.L_x_157:
[----:B------:R-:W-:Y:S01]  /*3c70*/  LEA R4, R10, UR17, 0x4 ;  /* 0x000000110a047c11 */ /* 0x000fe2000f8e20ff */
[----:B------:R-:W-:Y:S01]  /*3c80*/  @UP4 ULEA UR4, UR14, UR17, 0x3 ;  /* 0x000000110e044291 */ /* 0x000fe2000f8e18ff */
[----:B------:R-:W-:Y:S01]  /*3c90*/  PLOP3.LUT P2, PT, PT, PT, PT, 0x80, 0x8 ;  /* 0x000000000008781c */ /* 0x000fe20003f4f070 */
[----:B------:R-:W-:Y:S01]  /*3ca0*/  ULEA UR22, UR23, UR17, 0x3 ;  /* 0x0000001117167291 */ /* 0x000fe2000f8e18ff */
[----:B------:R-:W-:Y:S01]  /*3cb0*/  PRMT R3, RZ, 0x654, R3 ;  /* 0x00000654ff037816 */ /* 0x000fe20000000003 */
[----:B------:R-:W-:Y:S01]  /*3cc0*/  ULEA UR18, UR23, UR30, 0x6 ;  /* 0x0000001e17127291 */ /* 0x000fe2000f8e30ff */
[----:B------:R-:W2:Y:S01]  /*3cd0*/  LDS.128 R4, [R4+0x1c0] ;  /* 0x0001c00004047984 */ /* 0x000ea20000000c00 */
[----:B-1----:R-:W-:Y:S02]  /*3ce0*/  @P0 SHF.L.U32 R2, R8, 0x1f, RZ ;  /* 0x0000001f08020819 */ /* 0x002fe400000006ff */
[----:B------:R-:W-:Y:S01]  /*3cf0*/  SHF.L.U32 R0, R11, 0x1f, RZ ;  /* 0x0000001f0b007819 */ /* 0x000fe200000006ff */
[----:B------:R-:W-:Y:S01]  /*3d00*/  @!PT LDS RZ, [RZ] ;  /* 0x00000000fffff984 */ /* 0x000fe20000000800 */
[----:B------:R-:W-:Y:S01]  /*3d10*/  @!PT LDS RZ, [RZ] ;  /* 0x00000000fffff984 */ /* 0x000fe20000000800 */
[----:B------:R-:W-:Y:S01]  /*3d20*/  @!PT LDS RZ, [RZ] ;  /* 0x00000000fffff984 */ /* 0x000fe20000000800 */
[----:B------:R-:W-:Y:S01]  /*3d30*/  @!PT LDS RZ, [RZ] ;  /* 0x00000000fffff984 */ /* 0x000fe20000000800 */
[----:B------:R1:W-:Y:S06]  /*3d40*/  MEMBAR.ALL.CTA ;  /* 0x0000000000007992 */ /* 0x0003ec0000008000 */
[----:B-1----:R-:W1:Y:S02]  /*3d50*/  FENCE.VIEW.ASYNC.S ;  /* 0x00000000000073c6 */ /* 0x002e640000000000 */
[----:B-1----:R1:W-:Y:S01]  /*3d60*/  SYNCS.ARRIVE.TRANS64.RED.A1T0 RZ, [R3+URZ], RZ ;  /* 0x000000ff03ff79a7 */ /* 0x0023e200081004ff */
[----:B------:R1:W3:Y:S01]  /*3d70*/  @P0 SYNCS.PHASECHK.TRANS64.TRYWAIT P2, [UR4], R2 ;  /* 0x00000002ff0005a7 */ /* 0x0002e20008041104 */
[----:B--2---:R-:W-:Y:S01]  /*3d80*/  LOP3.LUT P1, RZ, R6, 0x1, RZ, 0xc0, !PT ;  /* 0x0000000106ff7812 */ /* 0x004fe2000782c0ff */
[----:B------:R-:W2:Y:S02]  /*3d90*/  SYNCS.PHASECHK.TRANS64.TRYWAIT P0, [UR22+0x170], R0 ;  /* 0x00017000ff0075a7 */ /* 0x000ea40008001116 */
[----:B-123--:R-:W-:Y:S10]  /*3da0*/  @!P0 BRA `(.L_x_75) ;  /* 0x0000004400308947 */ /* 0x00eff40003800000 */
.L_x_159:
[----:B------:R-:W-:Y:S01]  /*3db0*/  IADD3 R10, PT, PT, R10, 0x1, RZ ;  /* 0x000000010a0a7810 */ /* 0x000fe20007ffe0ff */
[----:B------:R-:W-:Y:S06]  /*3dc0*/  BRA.U !UP4, `(.L_x_76) ;  /* 0x000000010c987547 */ /* 0x000fec000b800000 */
[----:B------:R-:W-:Y:S01]  /*3dd0*/  UPLOP3.LUT UP2, UPT, UPT, UPT, UPT, 0x40, 0x4 ;  /* 0x000000000004789c */ /* 0x000fe20003f4e870 */
[----:B------:R-:W-:Y:S01]  /*3de0*/  UMOV UR16, UR29 ;  /* 0x0000001d00107c82 */ /* 0x000fe20008000000 */
[----:B------:R-:W-:Y:S01]  /*3df0*/  UMOV UR15, UR28 ;  /* 0x0000001c000f7c82 */ /* 0x000fe20008000000 */
[----:B------:R-:W-:-:S08]  /*3e00*/  UMOV UR6, UR14 ;  /* 0x0000000e00067c82 */ /* 0x000fd00008000000 */
.L_x_79:
[----:B------:R-:W-:Y:S02]  /*3e10*/  UIADD3 UR16, UPT, UPT, UR16, 0x1, URZ ;  /* 0x0000000110107890 */ /* 0x000fe4000fffe0ff */
[----:B--2---:R-:W-:Y:S02]  /*3e20*/  ULEA UR5, UR6, UR17, 0x3 ;  /* 0x0000001106057291 */ /* 0x004fe4000f8e18ff */
[----:B------:R-:W-:Y:S01]  /*3e30*/  UISETP.NE.AND UP3, UPT, UR16, URZ, UPT ;  /* 0x000000ff1000728c */ /* 0x000fe2000bf65270 */
[----:B---3--:R-:W-:Y:S10]  /*3e40*/  @P2 BRA `(.L_x_77) ;  /* 0x00000000000c2947 */ /* 0x008ff40003800000 */
[----:B-1----:R-:W-:Y:S04]  /*3e50*/  SHF.L.U32 R2, R8, 0x1f, RZ ;  /* 0x0000001f08027819 */ /* 0x002fe800000006ff */
[----:B------:R-:W1:Y:S02]  /*3e60*/  SYNCS.PHASECHK.TRANS64.TRYWAIT P0, [UR5], R2 ;  /* 0x00000002ff0075a7 */ /* 0x000e640008001105 */
[----:B-1----:R-:W-:Y:S05]  /*3e70*/  @!P0 BRA `(.L_x_78) ;  /* 0x0000004400148947 */ /* 0x002fea0003800000 */
.L_x_77:
[----:B------:R-:W-:Y:S01]  /*3e80*/  UISETP.NE.AND UP0, UPT, UR15, 0x1, UPT ;  /* 0x000000010f00788c */ /* 0x000fe2000bf05270 */
[----:B------:R-:W-:Y:S01]  /*3e90*/  PLOP3.LUT P2, PT, PT, PT, PT, 0x80, 0x8 ;  /* 0x000000000008781c */ /* 0x000fe20003f4f070 */
[----:B------:R-:W-:Y:S02]  /*3ea0*/  UIADD3 UR4, UPT, UPT, UR6, 0x1, URZ ;  /* 0x0000000106047890 */ /* 0x000fe4000fffe0ff */
[----:B------:R-:W-:Y:S02]  /*3eb0*/  ULEA UR12, UR6, UR21, 0x8 ;  /* 0x00000015060c7291 */ /* 0x000fe4000f8e40ff */
[----:B------:R-:W-:Y:S01]  /*3ec0*/  UISETP.NE.AND UP1, UPT, UR4, 0x11, UPT ;  /* 0x000000110400788c */ /* 0x000fe2000bf25270 */
[----:B------:R-:W-:Y:S01]  /*3ed0*/  PLOP3.LUT P0, PT, PT, PT, UP0, 0x80, 0x8 ;  /* 0x000000000008781c */ /* 0x000fe20003f0f008 */
[----:B------:R-:W-:Y:S02]  /*3ee0*/  UIADD3 UR10, UPT, UPT, UR12, 0x2, URZ ;  /* 0x000000020c0a7890 */ /* 0x000fe4000fffe0ff */
[----:B------:R-:W-:Y:S02]  /*3ef0*/  USEL UR7, URZ, 0x1, UP1 ;  /* 0x00000001ff077887 */ /* 0x000fe40008800000 */
[----:B------:R-:W-:Y:S02]  /*3f00*/  USEL UR14, UR4, URZ, UP1 ;  /* 0x000000ff040e7287 */ /* 0x000fe40008800000 */
[----:B------:R-:W-:Y:S02]  /*3f10*/  UIADD3 UR15, UPT, UPT, UR15, -0x1, URZ ;  /* 0xffffffff0f0f7890 */ /* 0x000fe4000fffe0ff */
[----:B------:R-:W-:Y:S01]  /*3f20*/  @UP0 ULEA UR4, UR14, UR17, 0x3 ;  /* 0x000000110e040291 */ /* 0x000fe2000f8e18ff */
[----:B------:R-:W-:Y:S01]  /*3f30*/  LOP3.LUT R8, R8, UR7, RZ, 0x3c, !PT ;  /* 0x0000000708087c12 */ /* 0x000fe2000f8e3cff */
[----:B------:R-:W-:Y:S01]  /*3f40*/  UIADD3 UR7, UPT, UPT, UR5, 0x88, URZ ;  /* 0x0000008805077890 */ /* 0x000fe2000fffe0ff */
[----:B------:R-:W-:Y:S02]  /*3f50*/  UMOV UR13, 0x80004020 ;  /* 0x80004020000d7882 */ /* 0x000fe40000000000 */
[----:B-1----:R-:W-:Y:S01]  /*3f60*/  @P0 SHF.L.U32 R0, R8, 0x1f, RZ ;  /* 0x0000001f08000819 */ /* 0x002fe200000006ff */
[----:B------:R-:W-:Y:S01]  /*3f70*/  UMOV UR5, 0x80004020 ;  /* 0x8000402000057882 */ /* 0x000fe20000000000 */
[----:B------:R-:W-:Y:S01]  /*3f80*/  UMOV UR11, 0x80004020 ;  /* 0x80004020000b7882 */ /* 0x000fe20000000000 */
[----:B------:R-:W-:Y:S01]  /*3f90*/  UMOV UR9, 0x80004020 ;  /* 0x8000402000097882 */ /* 0x000fe20000000000 */
[----:B------:R2:W3:Y:S01]  /*3fa0*/  @P0 SYNCS.PHASECHK.TRANS64.TRYWAIT P2, [UR4], R0 ;  /* 0x00000000ff0005a7 */ /* 0x0004e20008041104 */
[----:B------:R-:W-:Y:S03]  /*3fb0*/  ULEA UR4, UR6, UR20, 0x9 ;  /* 0x0000001406047291 */ /* 0x000fe6000f8e48ff */
[----:B------:R-:W-:Y:S01]  /*3fc0*/  UMOV UR6, UR14 ;  /* 0x0000000e00067c82 */ /* 0x000fe20008000000 */
[----:B------:R-:W-:Y:S05]  /*3fd0*/  UIADD3 UR8, UPT, UPT, UR4, 0x2, URZ ;  /* 0x0000000204087890 */ /* 0x000fea000fffe0ff */
[----:B------:R2:W-:Y:S01]  /*3fe0*/  UTCIMMA gdesc[UR4], gdesc[UR12], tmem[UR18], tmem[UR26], idesc[UR27], UP2 ;  /* 0x00ff1a0c040075ea */ /* 0x0005e20009000112 */
[----:B------:R-:W-:Y:S03]  /*3ff0*/  UPLOP3.LUT UP2, UPT, UPT, UPT, UPT, 0x80, 0x8 ;  /* 0x000000000008789c */ /* 0x000fe60003f4f070 */
[----:B------:R2:W-:Y:S01]  /*4000*/  UTCIMMA gdesc[UR8], gdesc[UR10], tmem[UR18], tmem[UR24], idesc[UR25], UPT ;  /* 0x00ff180a080075ea */ /* 0x0005e2000b800112 */
[----:B------:R2:W-:Y:S01]  /*4010*/  UTCBAR.MULTICAST [UR7], URZ, UR19 ;  /* 0x000000ff070073e9 */ /* 0x0005e20008000813 */
[----:B------:R-:W-:Y:S06]  /*4020*/  BRA.U UP3, `(.L_x_79) ;  /* 0xfffffffd03787547 */ /* 0x000fec000b83ffff */
.L_x_76:
[----:B--2---:R-:W-:Y:S01]  /*4030*/  UIADD3 UR4, UPT, UPT, UR23, 0x1, URZ ;  /* 0x0000000117047890 */ /* 0x004fe2000fffe0ff */
[C---:B------:R-:W-:Y:S01]  /*4040*/  ISETP.NE.AND P0, PT, R10.reuse, 0x2, PT ;  /* 0x000000020a00780c */ /* 0x040fe20003f05270 */
[----:B------:R-:W-:Y:S02]  /*4050*/  UIADD3 UR5, UPT, UPT, UR22, 0x150, URZ ;  /* 0x0000015016057890 */ /* 0x000fe4000fffe0ff */
[----:B------:R-:W-:Y:S01]  /*4060*/  UISETP.NE.AND UP0, UPT, UR4, 0x4, UPT ;  /* 0x000000040400788c */ /* 0x000fe2000bf05270 */
[----:B-1----:R-:W-:Y:S02]  /*4070*/  SEL R0, RZ, 0x1, P0 ;  /* 0x00000001ff007807 */ /* 0x002fe40000000000 */
[----:B------:R-:W-:Y:S01]  /*4080*/  SEL R10, R10, RZ, P0 ;  /* 0x000000ff0a0a7207 */ /* 0x000fe20000000000 */
[----:B------:R-:W-:Y:S01]  /*4090*/  USEL UR6, URZ, 0x1, UP0 ;  /* 0x00000001ff067887 */ /* 0x000fe20008000000 */
[----:B------:R-:W-:Y:S01]  /*40a0*/  LOP3.LUT R9, R9, R0, RZ, 0x3c, !PT ;  /* 0x0000000009097212 */ /* 0x000fe200078e3cff */
[----:B------:R-:W-:Y:S01]  /*40b0*/  USEL UR23, UR4, URZ, UP0 ;  /* 0x000000ff04177287 */ /* 0x000fe20008000000 */
[----:B------:R1:W-:Y:S03]  /*40c0*/  UTCBAR [UR5], URZ ;  /* 0x000000ff050073e9 */ /* 0x0003e600080000ff */
[----:B------:R-:W-:Y:S01]  /*40d0*/  LOP3.LUT R11, R11, UR6, RZ, 0x3c, !PT ;  /* 0x000000060b0b7c12 */ /* 0x000fe2000f8e3cff */
[----:B------:R-:W-:Y:S07]  /*40e0*/  @P1 BRA `(.L_x_80) ;  /* 0xfffffff800c81947 */ /* 0x000fee000383ffff */
[----:B------:R-:W2:Y:S01]  /*40f0*/  S2UR UR8, SR_CgaCtaId ;  /* 0x00000000000879c3 */ /* 0x000ea20000008800 */
[----:B------:R-:W-:Y:S01]  /*4100*/  ELECT P0, URZ, PT ;  /* 0x0000000000ff782f */ /* 0x000fe20003800000 */
[----:B------:R-:W-:Y:S01]  /*4110*/  IMAD.MOV.U32 R0, RZ, RZ, 0x1 ;  /* 0x00000001ff007424 */ /* 0x000fe200078e00ff */
[----:B------:R-:W-:Y:S01]  /*4120*/  UIADD3 UR17, UPT, UPT, UR17, 0x170, URZ ;  /* 0x0000017011117890 */ /* 0x000fe2000fffe0ff */
[----:B------:R-:W-:Y:S01]  /*4130*/  SHF.L.U32 R2, R11, 0x1f, RZ ;  /* 0x0000001f0b027819 */ /* 0x000fe200000006ff */
[----:B------:R-:W-:-:S03]  /*4140*/  UMOV UR4, 0x40 ;  /* 0x0000004000047882 */ /* 0x000fc60000000000 */
[----:B------:R-:W-:Y:S01]  /*4150*/  UVIRTCOUNT.DEALLOC.SMPOOL 0x80 ;  /* 0x000000800000784c */ /* 0x000fe20000000000 */
[----:B--2---:R-:W-:Y:S02]  /*4160*/  ULEA UR8, UR8, UR4, 0x18 ;  /* 0x0000000408087291 */ /* 0x004fe4000f8ec0ff */
[----:B------:R-:W-:-:S07]  /*4170*/  ULEA UR4, UR23, UR17, 0x3 ;  /* 0x0000001117047291 */ /* 0x000fce000f8e18ff */
[----:B------:R2:W-:Y:S02]  /*4180*/  @P0 STS.U8 [UR8+0x1c], R0 ;  /* 0x00001c00ff000988 */ /* 0x0005e40008000008 */
[----:B------:R-:W4:Y:S02]  /*4190*/  SYNCS.PHASECHK.TRANS64.TRYWAIT P0, [UR4], R2 ;  /* 0x00000002ff0075a7 */ /* 0x000f240008001104 */
[----:B--2-4-:R-:W-:Y:S05]  /*41a0*/  @!P0 BRA `(.L_x_81) ;  /* 0x0000004000608947 */ /* 0x014fea0003800000 */
.L_x_162:
[----:B------:R-:W-:-:S04]  /*41b0*/  UIADD3 UR4, UPT, UPT, UR23, 0x1, URZ ;  /* 0x0000000117047890 */ /* 0x000fc8000fffe0ff */
[----:B------:R-:W-:-:S04]  /*41c0*/  UISETP.NE.AND UP0, UPT, UR4, 0x4, UPT ;  /* 0x000000040400788c */ /* 0x000fc8000bf05270 */
[----:B------:R-:W-:Y:S02]  /*41d0*/  USEL UR6, URZ, 0x1, UP0 ;  /* 0x00000001ff067887 */ /* 0x000fe40008000000 */
[----:B------:R-:W-:-:S04]  /*41e0*/  USEL UR4, UR4, URZ, UP0 ;  /* 0x000000ff04047287 */ /* 0x000fc80008000000 */
[----:B-1----:R-:W-:Y:S01]  /*41f0*/  ULEA UR5, UR4, UR17, 0x3 ;  /* 0x0000001104057291 */ /* 0x002fe2000f8e18ff */
[----:B--2---:R-:W-:-:S04]  /*4200*/  LOP3.LUT R2, R11, UR6, RZ, 0x3c, !PT ;  /* 0x000000060b027c12 */ /* 0x004fc8000f8e3cff */
[----:B------:R-:W-:-:S04]  /*4210*/  SHF.L.U32 R3, R2, 0x1f, RZ ;  /* 0x0000001f02037819 */ /* 0x000fc800000006ff */
[----:B------:R-:W1:Y:S02]  /*4220*/  SYNCS.PHASECHK.TRANS64.TRYWAIT P0, [UR5], R3 ;  /* 0x00000003ff0075a7 */ /* 0x000e640008001105 */
[----:B-1----:R-:W-:Y:S05]  /*4230*/  @!P0 BRA `(.L_x_82) ;  /* 0x0000004000548947 */ /* 0x002fea0003800000 */
.L_x_164:
        /* <DEDUP_REMOVED lines=9> */
.L_x_166:
[----:B------:R-:W-:-:S04]  /*42d0*/  UIADD3 UR4, UPT, UPT, UR4, 0x1, URZ ;  /* 0x0000000104047890 */ /* 0x000fc8000fffe0ff */
[----:B------:R-:W-:-:S04]  /*42e0*/  UISETP.NE.AND UP0, UPT, UR4, 0x4, UPT ;  /* 0x000000040400788c */ /* 0x000fc8000bf05270 */
[----:B------:R-:W-:Y:S02]  /*42f0*/  USEL UR5, URZ, 0x1, UP0 ;  /* 0x00000001ff057887 */ /* 0x000fe40008000000 */
[----:B------:R-:W-:-:S04]  /*4300*/  USEL UR4, UR4, URZ, UP0 ;  /* 0x000000ff04047287 */ /* 0x000fc80008000000 */
[----:B------:R-:W-:Y:S01]  /*4310*/  ULEA UR4, UR4, UR17, 0x3 ;  /* 0x0000001104047291 */ /* 0x000fe2000f8e18ff */
[----:B------:R-:W-:-:S04]  /*4320*/  LOP3.LUT R2, R2, UR5, RZ, 0x3c, !PT ;  /* 0x0000000502027c12 */ /* 0x000fc8000f8e3cff */
[----:B------:R-:W-:-:S04]  /*4330*/  SHF.L.U32 R2, R2, 0x1f, RZ ;  /* 0x0000001f02027819 */ /* 0x000fc800000006ff */
[----:B------:R-:W2:Y:S02]  /*4340*/  SYNCS.PHASECHK.TRANS64.TRYWAIT P0, [UR4], R2 ;  /* 0x00000002ff0075a7 */ /* 0x000ea40008001104 */
[----:B--2---:R-:W-:Y:S05]  /*4350*/  @!P0 BRA `(.L_x_84) ;  /* 0x00000040003c8947 */ /* 0x004fea0003800000 */
.L_x_168:
[----:B------:R-:W-:Y:S01]  /*4360*/  NOP ;  /* 0x0000000000007918 */ /* 0x000fe20000000000 */
[----:B-1----:R-:W1:Y:S01]  /*4370*/  LDS R0, [UR8+0x14] ;  /* 0x00001408ff007984 */ /* 0x002e620008000800 */
[----:B------:R-:W-:Y:S01]  /*4380*/  ULOP3.LUT UR4, UR30, 0xffff, URZ, 0xc0, !UPT ;  /* 0x0000ffff1e047892 */ /* 0x000fe2000f8ec0ff */
[----:B------:R-:W-:Y:S01]  /*4390*/  UMOV UR5, 0xffff ;  /* 0x0000ffff00057882 */ /* 0x000fe20000000000 */
[----:B------:R-:W-:Y:S02]  /*43a0*/  UMOV UR6, 0x1 ;  /* 0x0000000100067882 */ /* 0x000fe40000000000 */
[----:B------:R-:W-:-:S04]  /*43b0*/  USHF.R.U32.HI UR4, URZ, 0x5, UR4 ;  /* 0x00000005ff047899 */ /* 0x000fc80008011604 */
[----:B------:R-:W-:Y:S02]  /*43c0*/  USHF.L.U32 UR5, UR5, UR4, URZ ;  /* 0x0000000405057299 */ /* 0x000fe400080006ff */
[----:B------:R-:W-:-:S04]  /*43d0*/  USHF.L.U32 UR4, UR6, UR4, URZ ;  /* 0x0000000406047299 */ /* 0x000fc800080006ff */
[----:B-1----:R-:W-:-:S04]  /*43e0*/  LOP3.LUT R0, R0, UR5, RZ, 0xc0, !PT ;  /* 0x0000000500007c12 */ /* 0x002fc8000f8ec0ff */
[----:B------:R-:W-:-:S13]  /*43f0*/  ISETP.NE.AND P0, PT, R0, UR5, PT ;  /* 0x0000000500007c0c */ /* 0x000fda000bf05270 */
[----:B------:R-:W-:Y:S05]  /*4400*/  @P0 BRA `(.L_x_85) ;  /* 0x0000000000580947 */ /* 0x000fea0003800000 */
[----:B------:R-:W1:Y:S02]  /*4410*/  LDS R0, [UR8+0x18] ;  /* 0x00001808ff007984 */ /* 0x000e640008000800 */
[----:B-1----:R-:W-:-:S04]  /*4420*/  LOP3.LUT R0, R0, UR4, RZ, 0xc0, !PT ;  /* 0x0000000400007c12 */ /* 0x002fc8000f8ec0ff */
[----:B------:R-:W-:-:S13]  /*4430*/  ISETP.NE.AND P0, PT, R0, UR4, PT ;  /* 0x0000000400007c0c */ /* 0x000fda000bf05270 */
[----:B------:R-:W-:Y:S05]  /*4440*/  @P0 BRA `(.L_x_86) ;  /* 0x00000000003c0947 */ /* 0x000fea0003800000 */
[----:B------:R-:W1:Y:S01]  /*4450*/  S2R R2, SR_LANEID ;  /* 0x0000000000027919 */ /* 0x000e620000000000 */
[----:B------:R-:W-:-:S06]  /*4460*/  ULOP3.LUT UR5, URZ, UR5, URZ, 0x33, !UPT ;  /* 0x00000005ff057292 */ /* 0x000fcc000f8e33ff */
[----:B------:R-:W-:-:S04]  /*4470*/  IMAD.U32 R0, RZ, RZ, UR5 ;  /* 0x00000005ff007e24 */ /* 0x000fc8000f8e00ff */
[----:B------:R2:W4:Y:S02]  /*4480*/  REDUX UR7, R0 ;  /* 0x00000000000773c4 */ /* 0x0005240000000000 */
[----:B------:R1:W-:Y:S01]  /*4490*/  UTCATOMSWS.AND URZ, UR5 ;  /* 0x0000000500ff79e3 */ /* 0x0003e20008000000 */
[----:B--2---:R-:W-:Y:S01]  /*44a0*/  LOP3.LUT R0, RZ, UR4, RZ, 0x33, !PT ;  /* 0x00000004ff007c12 */ /* 0x004fe2000f8e33ff */
[----:B------:R-:W-:Y:S02]  /*44b0*/  VOTEU.ANY UR4, UPT, PT ;  /* 0x0000000000047886 */ /* 0x000fe400038e0100 */
[----:B------:R-:W-:Y:S02]  /*44c0*/  UFLO.U32 UR4, UR4 ;  /* 0x00000004000472bd */ /* 0x000fe400080e0000 */
[----:B------:R-:W2:Y:S04]  /*44d0*/  REDUX UR6, R0 ;  /* 0x00000000000673c4 */ /* 0x000ea80000000000 */
[----:B-1----:R-:W-:-:S02]  /*44e0*/  ISETP.EQ.U32.AND P0, PT, R2, UR4, PT ;  /* 0x0000000402007c0c */ /* 0x002fc4000bf02070 */
[----:B----4-:R-:W-:-:S11]  /*44f0*/  MOV R2, UR7 ;  /* 0x0000000700027c02 */ /* 0x010fd60008000f00 */
[----:B------:R1:W-:Y:S01]  /*4500*/  @P0 ATOMS.AND RZ, [UR8+0x14], R2 ;  /* 0x00001402ffff098c */ /* 0x0003e2000a800008 */
[----:B--2---:R-:W-:-:S05]  /*4510*/  IMAD.U32 R0, RZ, RZ, UR6 ;  /* 0x00000006ff007e24 */ /* 0x004fca000f8e00ff */
[----:B------:R1:W-:Y:S01]  /*4520*/  @P0 ATOMS.AND RZ, [UR8+0x18], R0 ;  /* 0x00001800ffff098c */ /* 0x0003e2000a800008 */
[----:B------:R-:W-:Y:S05]  /*4530*/  BRA `(.L_x_87) ;  /* 0x0000000000147947 */ /* 0x000fea0003800000 */
.L_x_86:
[----:B------:R-:W-:Y:S02]  /*4540*/  MOV R2, 0x4560 ;  /* 0x0000456000027802 */ /* 0x000fe40000000f00 */
[----:B---3-5:R-:W-:Y:S05]  /*4550*/  CALL.REL.NOINC `($__internal_0_$__cuda_sm10x_tcgen05_guardrail_trap_col_being_dealloced_not_returned_by_alloc) ;  /* 0x0000004000587944 */ /* 0x028fea0003c00000 */
[----:B------:R-:W-:Y:S05]  /*4560*/  BRA `(.L_x_87) ;  /* 0x0000000000087947 */ /* 0x000fea0003800000 */
.L_x_85:
[----:B------:R-:W-:Y:S02]  /*4570*/  MOV R2, 0x4590 ;  /* 0x0000459000027802 */ /* 0x000fe40000000f00 */
[----:B---3-5:R-:W-:Y:S05]  /*4580*/  CALL.REL.NOINC `($__internal_2_$__cuda_sm10x_tcgen05_guardrail_trap_unallocated_columns_being_dealloced) ;  /* 0x0000004000647944 */ /* 0x028fea0003c00000 */
.L_x_87:
[----:B------:R-:W-:Y:S01]  /*4590*/  NOP ;  /* 0x0000000000007918 */ /* 0x000fe20000000000 */
[----:B------:R-:W-:Y:S05]  /*45a0*/  EXIT ;  /* 0x000000000000794d */ /* 0x000fea0003800000 */
.L_x_69:
[----:B------:R-:W-:-:S09]  /*45b0*/  UISETP.NE.OR UP0, UPT, UR22, 0x3, !UP3 ;  /* 0x000000031600788c */ /* 0x000fd2000df05670 */
[----:B------:R-:W-:Y:S05]  /*45c0*/  BRA.U UP0, `(.L_x_88) ;  /* 0x0000000d00087547 */ /* 0x000fea000b800000 */
[----:B------:R-:W1:Y:S01]  /*45d0*/  LDCU UR26, c[0x0][0x370] ;  /* 0x00006e00ff1a77ac */ /* 0x000e620008000800 */
[----:B------:R-:W2:Y:S01]  /*45e0*/  LDC.64 R16, c[0x0][0x348] ;  /* 0x0000d200ff107b82 */ /* 0x000ea20000000a00 */
[----:B------:R-:W-:Y:S02]  /*45f0*/  HFMA2 R13, -RZ, RZ, 0, 0 ;  /* 0x00000000ff0d7431 */ /* 0x000fe400000001ff */
[----:B------:R-:W-:Y:S01]  /*4600*/  IMAD.MOV.U32 R15, RZ, RZ, 0x1 ;  /* 0x00000001ff0f7424 */ /* 0x000fe200078e00ff */
[----:B------:R-:W1:Y:S01]  /*4610*/  LDCU.128 UR28, c[0x0][0xb10] ;  /* 0x00016200ff1c77ac */ /* 0x000e620008000c00 */
[----:B------:R-:W-:Y:S01]  /*4620*/  IMAD.MOV.U32 R14, RZ, RZ, RZ ;  /* 0x000000ffff0e7224 */ /* 0x000fe200078e00ff */
[----:B------:R-:W-:Y:S01]  /*4630*/  MOV R12, 0x2000 ;  /* 0x00002000000c7802 */ /* 0x000fe20000000f00 */
[----:B------:R-:W3:Y:S01]  /*4640*/  LDCU UR25, c[0x0][0x374] ;  /* 0x00006e80ff1977ac */ /* 0x000ee20008000800 */
[----:B------:R-:W4:Y:S01]  /*4650*/  LDC.64 R2, c[0x0][0x888] ;  /* 0x00022200ff027b82 */ /* 0x000f220000000a00 */
[----:B------:R-:W3:Y:S01]  /*4660*/  LDCU UR16, c[0x0][0xb0c] ;  /* 0x00016180ff1077ac */ /* 0x000ee20008000800 */
[----:B------:R-:W2:Y:S06]  /*4670*/  LDCU UR35, c[0x0][0xb20] ;  /* 0x00016400ff2377ac */ /* 0x000eac0008000800 */
[----:B------:R-:W4:Y:S01]  /*4680*/  LDC.64 R4, c[0x0][0x890] ;  /* 0x00022400ff047b82 */ /* 0x000f220000000a00 */
[----:B------:R-:W2:Y:S01]  /*4690*/  LDCU UR4, c[0x0][0xb30] ;  /* 0x00016600ff0477ac */ /* 0x000ea20008000800 */
[----:B------:R-:W-:Y:S01]  /*46a0*/  UMOV UR17, 0x400 ;  /* 0x0000040000117882 */ /* 0x000fe20000000000 */
[----:B-1----:R-:W-:-:S02]  /*46b0*/  UIMAD.WIDE.U32 UR32, UR26, UR28, URZ ;  /* 0x0000001c1a2072a5 */ /* 0x002fc4000f8e00ff */
[----:B---3--:R-:W-:Y:S02]  /*46c0*/  UIMAD.WIDE.U32 UR6, UR25, UR31, URZ ;  /* 0x0000001f190672a5 */ /* 0x008fe4000f8e00ff */
[----:B------:R-:W-:Y:S02]  /*46d0*/  ULEA UR17, UR48, UR17, 0x18 ;  /* 0x0000001130117291 */ /* 0x000fe4000f8ec0ff */
[----:B------:R-:W-:Y:S02]  /*46e0*/  UPLOP3.LUT UP3, UPT, UPT, UPT, UPT, 0x40, 0x4 ;  /* 0x000000000004789c */ /* 0x000fe40003f6e870 */
[----:B------:R-:W-:Y:S01]  /*46f0*/  UIADD3 UR5, UPT, UPT, UR17, 0x110, URZ ;  /* 0x0000011011057890 */ /* 0x000fe2000fffe0ff */
[----:B------:R-:W-:Y:S01]  /*4700*/  UMOV UR32, UR33 ;  /* 0x0000002100207c82 */ /* 0x000fe20008000000 */
[----:B------:R-:W-:Y:S01]  /*4710*/  UMOV UR27, UR7 ;  /* 0x00000007001b7c82 */ /* 0x000fe20008000000 */
[----:B------:R-:W-:Y:S02]  /*4720*/  UISETP.GE.AND UP0, UPT, UR40, 0x1, UPT ;  /* 0x000000012800788c */ /* 0x000fe4000bf06270 */
[----:B------:R-:W-:Y:S01]  /*4730*/  UISETP.NE.AND UP4, UPT, UR40, 0x1, UPT ;  /* 0x000000012800788c */ /* 0x000fe2000bf85270 */
[----:B------:R-:W1:Y:S01]  /*4740*/  LDCU.64 UR14, c[0x0][0xb28] ;  /* 0x00016500ff0e77ac */ /* 0x000e620008000a00 */
[----:B------:R-:W-:-:S02]  /*4750*/  UISETP.NE.AND UP6, UPT, UR16, 0x1, UPT ;  /* 0x000000011000788c */ /* 0x000fc4000bfc5270 */
[----:B------:R-:W-:Y:S02]  /*4760*/  UISETP.NE.AND UP5, UPT, UR30, 0x1, UPT ;  /* 0x000000011e00788c */ /* 0x000fe4000bfa5270 */
[----:B------:R-:W-:Y:S02]  /*4770*/  UPRMT UR48, UR48, 0x654, UR5 ;  /* 0x0000065430307896 */ /* 0x000fe40008000005 */
[----:B------:R-:W-:Y:S02]  /*4780*/  USHF.R.U32.HI UR32, URZ, UR29, UR32 ;  /* 0x0000001dff207299 */ /* 0x000fe40008011620 */
[----:B--2---:R-:W-:Y:S02]  /*4790*/  USHF.R.U32.HI UR27, URZ, UR35, UR27 ;  /* 0x00000023ff1b7299 */ /* 0x004fe4000801161b */
[----:B------:R-:W-:-:S11]  /*47a0*/  UISETP.NE.AND UP2, UPT, UR4, 0x1, UPT ;  /* 0x000000010400788c */ /* 0x000fd6000bf45270 */
.L_x_96:
[C---:B------:R-:W-:Y:S02]  /*47b0*/  LEA R7, R14.reuse, UR17, 0x3 ;  /* 0x000000110e077c11 */ /* 0x040fe4000f8e18ff */
[----:B------:R-:W-:Y:S02]  /*47c0*/  SHF.L.U32 R0, R13, 0x1f, RZ ;  /* 0x0000001f0d007819 */ /* 0x000fe400000006ff */
[----:B------:R-:W-:Y:S02]  /*47d0*/  LEA R8, R14, UR17, 0x4 ;  /* 0x000000110e087c11 */ /* 0x000fe4000f8e20ff */
[----:B--2---:R-:W2:Y:S02]  /*47e0*/  SYNCS.PHASECHK.TRANS64.TRYWAIT P0, [R7+URZ+0x130], R0 ;  /* 0x00013000070075a7 */ /* 0x004ea400080011ff */
[----:B--2---:R-:W-:Y:S05]  /*47f0*/  @!P0 BRA `(.L_x_89) ;  /* 0x0000003c002c8947 */ /* 0x004fea0003800000 */
.L_x_169:
[----:B------:R-:W3:Y:S01]  /*4800*/  LDS.128 R8, [R8+0x1c0] ;  /* 0x0001c00008087984 */ /* 0x000ee20000000c00 */
[----:B------:R-:W-:Y:S01]  /*4810*/  UISETP.GE.AND UP0, UPT, UR40, 0x1, UPT ;  /* 0x000000012800788c */ /* 0x000fe2000bf06270 */
[----:B------:R-:W-:Y:S01]  /*4820*/  @!PT LDS RZ, [RZ] ;  /* 0x00000000fffff984 */ /* 0x000fe20000000800 */
[----:B------:R-:W-:Y:S01]  /*4830*/  @!PT LDS RZ, [RZ] ;  /* 0x00000000fffff984 */ /* 0x000fe20000000800 */
[----:B------:R-:W-:Y:S01]  /*4840*/  @!PT LDS RZ, [RZ] ;  /* 0x00000000fffff984 */ /* 0x000fe20000000800 */
[----:B------:R-:W-:Y:S01]  /*4850*/  @!PT LDS RZ, [RZ] ;  /* 0x00000000fffff984 */ /* 0x000fe20000000800 */
[----:B------:R1:W-:Y:S06]  /*4860*/  MEMBAR.ALL.CTA ;  /* 0x0000000000007992 */ /* 0x0003ec0000008000 */
[----:B-1----:R-:W1:Y:S01]  /*4870*/  FENCE.VIEW.ASYNC.S ;  /* 0x00000000000073c6 */ /* 0x002e620000000000 */
[----:B---3--:R-:W-:Y:S11]  /*4880*/  LOP3.LUT P0, RZ, R10, 0x1, RZ, 0xc0, !PT ;  /* 0x000000010aff7812 */ /* 0x008ff6000780c0ff */
[----:B------:R-:W-:Y:S02]  /*4890*/  @!UPT UIADD3 URZ, UPT, UPT, URZ, URZ, URZ ;  /* 0x000000fffffff290 */ /* 0x000fe4000fffe0ff */
[----:B-1----:R-:W-:Y:S01]  /*48a0*/  VOTEU.ANY UP1, P0 ;  /* 0x0000000000ff7886 */ /* 0x002fe20000020100 */
[----:B------:R-:W-:Y:S11]  /*48b0*/  PLOP3.LUT P0, PT, PT, PT, UP1, 0x80, 0x8 ;  /* 0x000000000008781c */ /* 0x000ff60003f0f018 */
[----:B------:R-:W-:Y:S02]  /*48c0*/  @!UPT UIADD3 URZ, UPT, UPT, URZ, URZ, URZ ;  /* 0x000000fffffff290 */ /* 0x000fe4000fffe0ff */
[----:B--2---:R-:W-:Y:S02]  /*48d0*/  @P0 SHF.R.U32.HI R0, RZ, 0x10, R9 ;  /* 0x00000010ff000819 */ /* 0x004fe40000011609 */
[----:B------:R-:W-:Y:S02]  /*48e0*/  @P0 MOV R6, R8 ;  /* 0x0000000800060202 */ /* 0x000fe40000000f00 */
[----:B------:R-:W-:Y:S01]  /*48f0*/  @P0 R2UR UR4, R0 ;  /* 0x00000000000402ca */ /* 0x000fe200000e0000 */
[----:B------:R-:W-:Y:S01]  /*4900*/  VIADD R0, R7, 0x140 ;  /* 0x0000014007007836 */ /* 0x000fe20000000000 */
[----:B------:R-:W-:Y:S02]  /*4910*/  @P0 LOP3.LUT R8, R9, 0xffff, RZ, 0xc0, !PT ;  /* 0x0000ffff09080812 */ /* 0x000fe400078ec0ff */
[----:B------:R-:W-:Y:S02]  /*4920*/  @P0 R2UR UR6, R6 ;  /* 0x00000000060602ca */ /* 0x000fe400000e0000 */
[----:B------:R-:W-:Y:S02]  /*4930*/  PRMT R0, RZ, 0x654, R0 ;  /* 0x00000654ff007816 */ /* 0x000fe40000000000 */
[----:B------:R-:W-:Y:S02]  /*4940*/  @P0 R2UR UR5, R8 ;  /* 0x00000000080502ca */ /* 0x000fe400000e0000 */
[----:B------:R1:W-:Y:S03]  /*4950*/  SYNCS.ARRIVE.TRANS64.RED.A1T0 RZ, [R0+URZ], RZ ;  /* 0x000000ff00ff79a7 */ /* 0x0003e600081004ff */
[----:B------:R-:W-:Y:S04]  /*4960*/  @UP1 UMOV UR24, UR4 ;  /* 0x0000000400181c82 */ /* 0x000fe80008000000 */
[----:B------:R-:W-:Y:S04]  /*4970*/  @UP1 UMOV UR13, UR6 ;  /* 0x00000006000d1c82 */ /* 0x000fe80008000000 */
[----:B------:R-:W-:Y:S01]  /*4980*/  @UP1 UMOV UR7, UR5 ;  /* 0x0000000500071c82 */ /* 0x000fe20008000000 */
[----:B------:R-:W-:Y:S05]  /*4990*/  BRA.U !UP0, `(.L_x_90) ;  /* 0x0000000108a47547 */ /* 0x000fea000b800000 */
[----:B------:R-:W-:Y:S02]  /*49a0*/  UIMAD.WIDE.U32 UR10, UR7, UR31, URZ ;  /* 0x0000001f070a72a5 */ /* 0x000fe4000f8e00ff */
[----:B------:R-:W-:Y:S02]  /*49b0*/  UIMAD.WIDE.U32 UR18, UR13, UR28, URZ ;  /* 0x0000001c0d1272a5 */ /* 0x000fe4000f8e00ff */
[----:B------:R-:W-:Y:S02]  /*49c0*/  USEL UR4, UR25, UR27, !UP5 ;  /* 0x0000001b19047287 */ /* 0x000fe4000e800000 */
[----:B------:R-:W-:Y:S02]  /*49d0*/  USEL UR8, UR26, UR32, !UP6 ;  /* 0x000000201a087287 */ /* 0x000fe4000f000000 */
[----:B------:R-:W-:Y:S02]  /*49e0*/  UIMAD.WIDE.U32 UR20, UR4, UR14, URZ ;  /* 0x0000000e041472a5 */ /* 0x000fe4000f8e00ff */
[----:B------:R-:W-:Y:S01]  /*49f0*/  UIMAD.WIDE.U32 UR22, UR8, UR14, URZ ;  /* 0x0000000e081672a5 */ /* 0x000fe2000f8e00ff */
[----:B------:R-:W-:Y:S02]  /*4a00*/  UMOV UR5, UR11 ;  /* 0x0000000b00057c82 */ /* 0x000fe40008000000 */
[----:B------:R-:W-:Y:S03]  /*4a10*/  USHF.R.U32.HI UR6, URZ, UR35, UR5 ;  /* 0x00000023ff067299 */ /* 0x000fe60008011605 */
[----:B------:R-:W-:Y:S01]  /*4a20*/  UMOV UR5, UR19 ;  /* 0x0000001300057c82 */ /* 0x000fe20008000000 */
[----:B------:R-:W-:Y:S02]  /*4a30*/  USEL UR6, UR7, UR6, !UP5 ;  /* 0x0000000607067287 */ /* 0x000fe4000e800000 */
[----:B------:R-:W-:Y:S02]  /*4a40*/  USHF.R.U32.HI UR9, URZ, UR29, UR5 ;  /* 0x0000001dff097299 */ /* 0x000fe40008011605 */
[----:B------:R-:W-:Y:S01]  /*4a50*/  UIMAD.WIDE.U32 UR10, UR6, UR14, URZ ;  /* 0x0000000e060a72a5 */ /* 0x000fe2000f8e00ff */
[----:B------:R-:W-:Y:S02]  /*4a60*/  UMOV UR5, UR21 ;  /* 0x0000001500057c82 */ /* 0x000fe40008000000 */
[----:B------:R-:W-:Y:S03]  /*4a70*/  @UP4 USHF.R.U32.HI UR4, URZ, UR15, UR5 ;  /* 0x0000000fff044299 */ /* 0x000fe60008011605 */
[----:B------:R-:W-:Y:S01]  /*4a80*/  UMOV UR5, UR23 ;  /* 0x0000001700057c82 */ /* 0x000fe20008000000 */
[----:B------:R-:W-:Y:S02]  /*4a90*/  UIMAD UR4, UR40, UR4, URZ ;  /* 0x00000004280472a4 */ /* 0x000fe4000f8e02ff */
[----:B------:R-:W-:Y:S02]  /*4aa0*/  @UP4 USHF.R.U32.HI UR8, URZ, UR15, UR5 ;  /* 0x0000000fff084299 */ /* 0x000fe40008011605 */
[----:B------:R-:W-:Y:S02]  /*4ab0*/  USEL UR5, UR13, UR9, !UP6 ;  /* 0x000000090d057287 */ /* 0x000fe4000f000000 */
[----:B------:R-:W-:Y:S02]  /*4ac0*/  UIMAD UR9, UR40, UR8, URZ ;  /* 0x00000008280972a4 */ /* 0x000fe4000f8e02ff */
[----:B------:R-:W-:Y:S03]  /*4ad0*/  UISETP.GE.AND UP0, UPT, UR6, UR4, UPT ;  /* 0x000000040600728c */ /* 0x000fe6000bf06270 */
[----:B------:R-:W-:Y:S01]  /*4ae0*/  UMOV UR4, UR11 ;  /* 0x0000000b00047c82 */ /* 0x000fe20008000000 */
[----:B------:R-:W-:Y:S02]  /*4af0*/  UISETP.GE.OR UP0, UPT, UR5, UR9, UP0 ;  /* 0x000000090500728c */ /* 0x000fe40008706670 */
[----:B------:R-:W-:Y:S02]  /*4b00*/  USHF.R.U32.HI UR4, URZ, UR15, UR4 ;  /* 0x0000000fff047299 */ /* 0x000fe40008011604 */
[----:B------:R-:W-:Y:S02]  /*4b10*/  UIMAD.WIDE.U32 UR10, UR5, UR14, URZ ;  /* 0x0000000e050a72a5 */ /* 0x000fe4000f8e00ff */
[----:B------:R-:W-:Y:S04]  /*4b20*/  USEL UR12, UR6, UR4, !UP4 ;  /* 0x00000004060c7287 */ /* 0x000fe8000e000000 */
[----:B------:R-:W-:Y:S01]  /*4b30*/  UIADD3 UR9, UPT, UPT, -UR12, URZ, URZ ;  /* 0x000000ff0c097290 */ /* 0x000fe2000fffe1ff */
[----:B------:R-:W-:Y:S02]  /*4b40*/  @!UP0 UMOV UR4, UR11 ;  /* 0x0000000b00048c82 */ /* 0x000fe40008000000 */
[----:B------:R-:W-:Y:S02]  /*4b50*/  @!UP0 USHF.R.U32.HI UR4, URZ, UR15, UR4 ;  /* 0x0000000fff048299 */ /* 0x000fe40008011604 */
[----:B------:R-:W-:Y:S02]  /*4b60*/  UIMAD UR9, UR40, UR9, UR6 ;  /* 0x00000009280972a4 */ /* 0x000fe4000f8e0206 */
[----:B------:R-:W-:Y:S04]  /*4b70*/  @!UP0 USEL UR4, UR5, UR4, !UP4 ;  /* 0x0000000405048287 */ /* 0x000fe8000e000000 */
[----:B------:R-:W-:Y:S02]  /*4b80*/  @!UP0 UIMAD UR9, UR8, UR9, UR4 ;  /* 0x00000009080982a4 */ /* 0x000fe4000f8e0204 */
[----:B------:R-:W-:Y:S02]  /*4b90*/  @!UP0 UIADD3 UR10, UPT, UPT, UR12, -UR4, URZ ;  /* 0x800000040c0a8290 */ /* 0x000fe4000fffe0ff */
[----:B------:R-:W-:Y:S02]  /*4ba0*/  UIADD3 UR4, UPT, UPT, -UR5, URZ, URZ ;  /* 0x000000ff05047290 */ /* 0x000fe4000fffe1ff */
[----:B------:R-:W-:Y:S02]  /*4bb0*/  UIADD3 UR8, UPT, UPT, -UR6, URZ, URZ ;  /* 0x000000ff06087290 */ /* 0x000fe4000fffe1ff */
[----:B------:R-:W-:Y:S02]  /*4bc0*/  @!UP0 UIMAD UR6, UR10, UR40, UR5 ;  /* 0x000000280a0682a4 */ /* 0x000fe4000f8e0205 */
[----:B------:R-:W-:Y:S02]  /*4bd0*/  UIMAD UR13, UR16, UR4, UR13 ;  /* 0x00000004100d72a4 */ /* 0x000fe4000f8e020d */
[----:B------:R-:W-:Y:S01]  /*4be0*/  UIMAD UR7, UR30, UR8, UR7 ;  /* 0x000000081e0772a4 */ /* 0x000fe2000f8e0207 */
[----:B------:R-:W-:Y:S02]  /*4bf0*/  @!UP0 UMOV UR5, UR9 ;  /* 0x0000000900058c82 */ /* 0x000fe40008000000 */
[----:B------:R-:W-:Y:S02]  /*4c00*/  UIMAD UR13, UR5, UR16, UR13 ;  /* 0x00000010050d72a4 */ /* 0x000fe4000f8e020d */
[----:B------:R-:W-:Y:S11]  /*4c10*/  UIMAD UR7, UR6, UR30, UR7 ;  /* 0x0000001e060772a4 */ /* 0x000ff6000f8e0207 */
[----:B------:R-:W-:Y:S01]  /*4c20*/  @!UPT UIADD3 URZ, UPT, UPT, URZ, URZ, URZ ;  /* 0x000000fffffff290 */ /* 0x000fe2000fffe0ff */
.L_x_90:
[----:B------:R-:W2:Y:S01]  /*4c30*/  @!UP2 LDCU.128 UR20, c[0x0][0xb10] ;  /* 0x00016200ff14a7ac */ /* 0x000ea20008000c00 */
[C---:B----4-:R-:W-:Y:S02]  /*4c40*/  ISETP.NE.U32.AND P1, PT, R4.reuse, RZ, PT ;  /* 0x000000ff0400720c */ /* 0x050fe40003f25070 */
[----:B------:R-:W-:Y:S02]  /*4c50*/  ISETP.NE.U32.AND P0, PT, R4, RZ, PT ;  /* 0x000000ff0400720c */ /* 0x000fe40003f05070 */
[C---:B------:R-:W-:Y:S02]  /*4c60*/  ISETP.NE.AND.EX P1, PT, R5.reuse, RZ, PT, P1 ;  /* 0x000000ff0500720c */ /* 0x040fe40003f25310 */
[----:B------:R-:W-:Y:S01]  /*4c70*/  ISETP.NE.AND.EX P0, PT, R5, RZ, PT, P0 ;  /* 0x000000ff0500720c */ /* 0x000fe20003f05300 */
[----:B------:R-:W3:Y:S01]  /*4c80*/  @!UP2 LDCU UR5, c[0x0][0xb0c] ;  /* 0x00016180ff05a7ac */ /* 0x000ee20008000800 */
[----:B------:R-:W-:Y:S01]  /*4c90*/  SHF.L.U32 R6, R15, 0x1f, RZ ;  /* 0x0000001f0f067819 */ /* 0x000fe200000006ff */
[----:B--2---:R-:W-:Y:S07]  /*4ca0*/  UIMAD.WIDE.U32 UR8, UR13, UR20, URZ ;  /* 0x000000140d0872a5 */ /* 0x004fee000f8e00ff */
[----:B------:R-:W-:Y:S01]  /*4cb0*/  @!UP2 UMOV UR4, UR9 ;  /* 0x000000090004ac82 */ /* 0x000fe20008000000 */
[----:B---3--:R-:W-:Y:S02]  /*4cc0*/  @!UP2 UISETP.NE.AND UP0, UPT, UR5, 0x1, UPT ;  /* 0x000000010500a88c */ /* 0x008fe4000bf05270 */
[----:B------:R-:W-:Y:S02]  /*4cd0*/  @!UP2 USHF.R.U32.HI UR4, URZ, UR21, UR4 ;  /* 0x00000015ff04a299 */ /* 0x000fe40008011604 */
[----:B------:R-:W-:Y:S02]  /*4ce0*/  UIMAD.WIDE.U32 UR8, UR7, UR23, URZ ;  /* 0x00000017070872a5 */ /* 0x000fe4000f8e00ff */
[----:B------:R-:W-:Y:S02]  /*4cf0*/  @!UP2 USEL UR10, UR13, UR4, !UP0 ;  /* 0x000000040d0aa287 */ /* 0x000fe4000c000000 */
[----:B------:R-:W-:Y:S03]  /*4d00*/  @!UP2 UISETP.NE.AND UP0, UPT, UR22, 0x1, UPT ;  /* 0x000000011600a88c */ /* 0x000fe6000bf05270 */
[----:B------:R-:W-:Y:S02]  /*4d10*/  @!UP2 UMOV UR6, UR9 ;  /* 0x000000090006ac82 */ /* 0x000fe40008000000 */
[----:B------:R-:W2:Y:S02]  /*4d20*/  @!UP2 LDCU UR4, c[0x0][0xb20] ;  /* 0x00016400ff04a7ac */ /* 0x000ea40008000800 */
[----:B--2---:R-:W-:Y:S04]  /*4d30*/  @!UP2 USHF.R.U32.HI UR6, URZ, UR4, UR6 ;  /* 0x00000004ff06a299 */ /* 0x004fe80008011606 */
[----:B------:R-:W-:Y:S04]  /*4d40*/  @!UP2 USEL UR6, UR7, UR6, !UP0 ;  /* 0x000000060706a287 */ /* 0x000fe8000c000000 */
[----:B------:R-:W-:Y:S02]  /*4d50*/  @!UP2 UIADD3 UR4, UPT, UPT, -UR10, UR6, URZ ;  /* 0x000000060a04a290 */ /* 0x000fe4000fffe1ff */
[----:B------:R-:W-:Y:S02]  /*4d60*/  @!UP2 UIADD3 UR6, UPT, UPT, UR10, -UR6, URZ ;  /* 0x800000060a06a290 */ /* 0x000fe4000fffe0ff */
[----:B------:R-:W-:Y:S02]  /*4d70*/  @!UP2 UIMAD UR13, UR4, UR5, UR13 ;  /* 0x00000005040da2a4 */ /* 0x000fe4000f8e020d */
[----:B------:R-:W-:Y:S01]  /*4d80*/  @!UP2 UIMAD UR7, UR6, UR22, UR7 ;  /* 0x000000160607a2a4 */ /* 0x000fe2000f8e0207 */
[----:B------:R-:W-:Y:S11]  /*4d90*/  BRA.U UP3, `(.L_x_91) ;  /* 0x0000000103107547 */ /* 0x000ff6000b800000 */
[----:B------:R-:W-:Y:S04]  /*4da0*/  MOV R7, UR34 ;  /* 0x0000002200077c02 */ /* 0x000fe80008000f00 */
[----:B------:R-:W-:Y:S04]  /*4db0*/  SHF.L.U32 R7, R7, 0x1f, RZ ;  /* 0x0000001f07077819 */ /* 0x000fe800000006ff */
[----:B------:R-:W2:Y:S02]  /*4dc0*/  SYNCS.PHASECHK.TRANS64.TRYWAIT P2, [UR17+0x128], R7 ;  /* 0x00012807ff0075a7 */ /* 0x000ea40008041111 */
[----:B--2---:R-:W-:Y:S05]  /*4dd0*/  @!P2 BRA `(.L_x_92) ;  /* 0x0000003400c8a947 */ /* 0x004fea0003800000 */
.L_x_91:
[----:B------:R-:W-:Y:S05]  /*4de0*/  @!P1 BRA `(.L_x_93) ;  /* 0x0000000000309947 */ /* 0x000fea0003800000 */
[----:B------:R-:W-:Y:S01]  /*4df0*/  ISETP.NE.U32.AND P1, PT, R2, RZ, PT ;  /* 0x000000ff0200720c */ /* 0x000fe20003f25070 */
[----:B------:R-:W2:Y:S01]  /*4e00*/  LDCU.64 UR4, c[0x0][0x358] ;  /* 0x00006b00ff0477ac */ /* 0x000ea20008000a00 */
[----:B------:R-:W-:Y:S02]  /*4e10*/  IMAD.MOV.U32 R147, RZ, RZ, 0x1 ;  /* 0x00000001ff937424 */ /* 0x000fe400078e00ff */
[----:B------:R-:W-:Y:S11]  /*4e20*/  ISETP.NE.AND.EX P1, PT, R3, RZ, PT, P1 ;  /* 0x000000ff0300720c */ /* 0x000ff60003f25310 */
[----:B------:R-:W-:Y:S02]  /*4e30*/  @!UPT UIADD3 URZ, UPT, UPT, URZ, URZ, URZ ;  /* 0x000000fffffff290 */ /* 0x000fe4000fffe0ff */
[----:B------:R-:W3:Y:S01]  /*4e40*/  @P1 LDC.64 R8, c[0x0][0x888] ;  /* 0x00022200ff081b82 */ /* 0x000ee20000000a00 */
[----:B-1----:R-:W-:Y:S04]  /*4e50*/  @P1 IMAD R0, R4, UR36, RZ ;  /* 0x0000002404001c24 */ /* 0x002fe8000f8e02ff */
[----:B---3--:R-:W-:Y:S04]  /*4e60*/  @P1 IMAD.WIDE R8, R0, 0x4, R8 ;  /* 0x0000000400081825 */ /* 0x008fe800078e0208 */
[----:B------:R-:W-:Y:S01]  /*4e70*/  HFMA2 R0, -RZ, RZ, 0, 5.9604644775390625e-08 ;  /* 0x00000001ff007431 */ /* 0x000fe200000001ff */
[----:B--2--5:R2:W5:Y:S04]  /*4e80*/  @P1 LDG.E R71, desc[UR4][R8.64] ;  /* 0x0000000408471981 */ /* 0x024568000c1e1900 */
[----:B------:R-:W-:Y:S01]  /*4e90*/  @!P1 PRMT R147, R0, 0x7610, R147 ;  /* 0x0000761000939816 */ /* 0x000fe20000000093 */
[----:B--2---:R-:W3:Y:S06]  /*4ea0*/  @!P1 LDC R71, c[0x0][0x880] ;  /* 0x00022000ff479b82 */ /* 0x004eec0000000800 */
.L_x_93:
[----:B---3-5:R-:W-:Y:S01]  /*4eb0*/  @!P0 ISETP.EQ.AND P1, PT, R71, RZ, PT ;  /* 0x000000ff4700820c */ /* 0x028fe20003f22270 */
[----:B------:R-:W-:Y:S01]  /*4ec0*/  @!UPT UIADD3 URZ, UPT, UPT, URZ, URZ, URZ ;  /* 0x000000fffffff290 */ /* 0x000fe2000fffe0ff */
[----:B------:R-:W-:Y:S11]  /*4ed0*/  @!P0 BRA `(.L_x_94) ;  /* 0x0000000000188947 */ /* 0x000ff60003800000 */
[----:B------:R-:W-:Y:S02]  /*4ee0*/  LOP3.LUT P0, RZ, R147, 0xff, RZ, 0xc0, !PT ;  /* 0x000000ff93ff7812 */ /* 0x000fe4000780c0ff */
[----:B------:R-:W-:Y:S04]  /*4ef0*/  ISETP.NE.U32.AND P1, PT, R2, RZ, PT ;  /* 0x000000ff0200720c */ /* 0x000fe80003f25070 */
[----:B------:R-:W-:Y:S04]  /*4f00*/  ISETP.NE.AND.EX P1, PT, R3, RZ, PT, P1 ;  /* 0x000000ff0300720c */ /* 0x000fe80003f25310 */
[----:B------:R-:W-:Y:S03]  /*4f10*/  PLOP3.LUT P1, PT, P1, PT, PT, 0x8, 0x80 ;  /* 0x000000000080781c */ /* 0x000fe60000f2e170 */
[----:B------:R-:W-:Y:S11]  /*4f20*/  @P0 ISETP.EQ.AND P1, PT, R71, RZ, PT ;  /* 0x000000ff4700020c */ /* 0x000ff60003f22270 */
[----:B------:R-:W-:Y:S02]  /*4f30*/  @!UPT UIADD3 URZ, UPT, UPT, URZ, URZ, URZ ;  /* 0x000000fffffff290 */ /* 0x000fe4000fffe0ff */
.L_x_94:
[----:B------:R-:W2:Y:S01]  /*4f40*/  SYNCS.PHASECHK.TRANS64.TRYWAIT P0, [UR17+0x118], R6 ;  /* 0x00011806ff0075a7 */ /* 0x000ea20008001111 */
[----:B------:R-:W-:Y:S02]  /*4f50*/  ELECT P2, URZ, PT ;  /* 0x0000000000ff782f */ /* 0x000fe40003840000 */
[----:B------:R-:W-:Y:S01]  /*4f60*/  IADD3 R14, PT, PT, R14, 0x1, RZ ;  /* 0x000000010e0e7810 */ /* 0x000fe20007ffe0ff */
[----:B--2---:R-:W-:Y:S10]  /*4f70*/  @!P0 BRA `(.L_x_95) ;  /* 0x0000003400788947 */ /* 0x004ff40003800000 */
.L_x_172:
[----:B------:R-:W-:Y:S01]  /*4f80*/  PLOP3.LUT P1, PT, P1, P2, PT, 0xf2, 0x2f ;  /* 0x00000000002f781c */ /* 0x000fe20000f25e72 */
[----:B------:R-:W-:Y:S01]  /*4f90*/  UMOV UR18, 0x0 ;  /* 0x0000000000127882 */ /* 0x000fe20000000000 */
[----:B------:R-:W-:Y:S01]  /*4fa0*/  UMOV UR19, 0x10000000 ;  /* 0x1000000000137882 */ /* 0x000fe20000000000 */
[----:B------:R-:W-:Y:S01]  /*4fb0*/  UMOV UR12, UR36 ;  /* 0x00000024000c7c82 */ /* 0x000fe20008000000 */
[----:B------:R-:W-:Y:S01]  /*4fc0*/  LOP3.LUT R15, R15, 0x1, RZ, 0x3c, !PT ;  /* 0x000000010f0f7812 */ /* 0x000fe200078e3cff */
[----:B------:R-:W-:Y:S01]  /*4fd0*/  UPLOP3.LUT UP3, UPT, UPT, UPT, UPT, 0x80, 0x8 ;  /* 0x000000000008789c */ /* 0x000fe20003f6f070 */
[----:B------:R-:W-:Y:S07]  /*4fe0*/  UMOV UR36, UR24 ;  /* 0x0000001800247c82 */ /* 0x000fee0008000000 */
[----:B-1----:R-:W-:Y:S01]  /*4ff0*/  @!P1 IADD3 R6, P0, PT, R16, 0x580, RZ ;  /* 0x0000058010069810 */ /* 0x002fe20007f1e0ff */
[----:B------:R-:W-:Y:S03]  /*5000*/  VOTEU.ALL UP0, P1 ;  /* 0x0000000000ff7886 */ /* 0x000fe60000800000 */
[----:B------:R-:W-:Y:S01]  /*5010*/  @!P1 R2UR UR5, R6 ;  /* 0x00000000060592ca */ /* 0x000fe200000e0000 */
[----:B------:R-:W-:Y:S01]  /*5020*/  @!P1 IMAD.X R0, RZ, RZ, R17, P0 ;  /* 0x000000ffff009224 */ /* 0x000fe200000e0611 */
[----:B------:R-:W-:Y:S01]  /*5030*/  @!UP0 USHF.L.U32 UR10, UR45, 0x6, URZ ;  /* 0x000000062d0a8899 */ /* 0x000fe200080006ff */
[----:B------:R-:W-:Y:S01]  /*5040*/  ISETP.NE.AND P0, PT, R14, 0x2, PT ;  /* 0x000000020e00780c */ /* 0x000fe20003f05270 */
[----:B------:R-:W-:Y:S02]  /*5050*/  @!UP0 USHF.L.U32 UR11, UR46, 0x7, URZ ;  /* 0x000000072e0b8899 */ /* 0x000fe400080006ff */
[----:B------:R-:W-:Y:S01]  /*5060*/  @!P1 R2UR UR4, R0 ;  /* 0x00000000000492ca */ /* 0x000fe200000e0000 */
[----:B------:R-:W-:Y:S01]  /*5070*/  @!UP0 UIADD3 UR8, UPT, UPT, UR17, 0x200, URZ ;  /* 0x0000020011088890 */ /* 0x000fe2000fffe0ff */
[----:B------:R-:W-:Y:S01]  /*5080*/  SEL R0, RZ, 0x1, P0 ;  /* 0x00000001ff007807 */ /* 0x000fe20000000000 */
[----:B------:R-:W-:Y:S01]  /*5090*/  @!UP0 UIADD3 UR9, UPT, UPT, UR17, 0x110, URZ ;  /* 0x0000011011098890 */ /* 0x000fe2000fffe0ff */
[----:B------:R-:W-:Y:S01]  /*50a0*/  SEL R14, R14, RZ, P0 ;  /* 0x000000ff0e0e7207 */ /* 0x000fe20000000000 */
[----:B------:R-:W-:Y:S01]  /*50b0*/  VOTEU.ALL UP0, P1 ;  /* 0x0000000000ff7886 */ /* 0x000fe20000800000 */
[----:B------:R-:W-:Y:S01]  /*50c0*/  LOP3.LUT R13, R13, R0, RZ, 0x3c, !PT ;  /* 0x000000000d0d7212 */ /* 0x000fe200078e3cff */
[----:B------:R-:W-:Y:S01]  /*50d0*/  IMAD.U32 R6, RZ, RZ, UR5 ;  /* 0x00000005ff067e24 */ /* 0x000fe2000f8e00ff */
[----:B------:R-:W-:Y:S02]  /*50e0*/  UIADD3 UR45, UPT, UPT, UR7, UR57, URZ ;  /* 0x00000039072d7290 */ /* 0x000fe4000fffe0ff */
[----:B------:R-:W-:Y:S03]  /*50f0*/  UIADD3 UR46, UPT, UPT, UR13, UR60, URZ ;  /* 0x0000003c0d2e7290 */ /* 0x000fe6000fffe0ff */
[----:B------:R-:W-:Y:S01]  /*5100*/  IMAD.U32 R7, RZ, RZ, UR4 ;  /* 0x00000004ff077e24 */ /* 0x000fe2000f8e00ff */
[----:B------:R-:W-:Y:S04]  /*5110*/  @!P1 R2UR UR4, R6 ;  /* 0x00000000060492ca */ /* 0x000fe800000e0000 */
[----:B------:R-:W-:Y:S11]  /*5120*/  @!P1 R2UR UR5, R7 ;  /* 0x00000000070592ca */ /* 0x000ff600000e0000 */
[----:B------:R-:W-:Y:S02]  /*5130*/  @!UPT UIADD3 URZ, UPT, UPT, URZ, URZ, URZ ;  /* 0x000000fffffff290 */ /* 0x000fe4000fffe0ff */
[----:B------:R2:W-:Y:S01]  /*5140*/  @!UP0 UTMALDG.3D [UR8], [UR4], desc[UR18] ;  /* 0x00001208040085b4 */ /* 0x0005e20008011000 */
[----:B------:R2:W-:Y:S01]  /*5150*/  @!P1 SYNCS.ARRIVE.TRANS64.RED.A0TR RZ, [UR17+0x110], R12 ;  /* 0x0001100cffff99a7 */ /* 0x0005e20008300411 */
[----:B------:R-:W-:Y:S01]  /*5160*/  SYNCS.ARRIVE.TRANS64.RED.A1T0 RZ, [UR48], RZ ;  /* 0x000000ffffff79a7 */ /* 0x000fe20008100430 */
[----:B------:R-:W-:Y:S05]  /*5170*/  BRA.U UP1, `(.L_x_96) ;  /* 0xfffffff5018c7547 */ /* 0x000fea000b83ffff */
[----:B------:R-:W-:Y:S07]  /*5180*/  MOV R0, UR17 ;  /* 0x0000001100007c02 */ /* 0x000fee0008000f00 */
.L_x_97:
[----:B-1----:R-:W-:-:S04]  /*5190*/  SHF.L.U32 R2, R15, 0x1f, RZ ;  /* 0x0000001f0f027819 */ /* 0x002fc800000006ff */
[----:B------:R1:W3:Y:S03]  /*51a0*/  SYNCS.PHASECHK.TRANS64.TRYWAIT P0, [R0+URZ+0x118], R2 ;  /* 0x00011802000075a7 */ /* 0x0002e600080011ff */
[----:B---3--:R-:W-:Y:S05]  /*51b0*/  @!P0 NANOSLEEP.SYNCS 0x989680 ;  /* 0x009896800000895d */ /* 0x008fea0003900000 */
[----:B------:R-:W3:Y:S02]  /*51c0*/  @!P0 SYNCS.PHASECHK.TRANS64 P0, [R0+URZ+0x118], R2 ;  /* 0x00011802000085a7 */ /* 0x000ee400080010ff */
[----:B--23--:R-:W-:Y:S05]  /*51d0*/  @P0 EXIT ;  /* 0x000000000000094d */ /* 0x00cfea0003800000 */
[----:B------:R-:W-:Y:S05]  /*51e0*/  BRA `(.L_x_97) ;  /* 0xfffffffc00e87947 */ /* 0x000fea000383ffff */
.L_x_88:
[----:B------:R-:W-:-:S06]  /*51f0*/  UISETP.GE.AND UP0, UPT, UR22, 0x4, UPT ;  /* 0x000000041600788c */ /* 0x000fcc000bf06270 */
[----:B------:R-:W-:-:S13]  /*5200*/  PLOP3.LUT P0, PT, PT, PT, UP0, 0x80, 0x8 ;  /* 0x000000000008781c */ /* 0x000fda0003f0f008 */
[----:B------:R-:W-:Y:S05]  /*5210*/  @!P0 EXIT ;  /* 0x000000000000894d */ /* 0x000fea0003800000 */
[----:B------:R-:W-:Y:S01]  /*5220*/  BAR.SYNC.DEFER_BLOCKING 0x6, 0xa0 ;  /* 0x0182800000007b1d */ /* 0x000fe20000010000 */
[C---:B------:R-:W-:Y:S01]  /*5230*/  IMAD.SHL.U32 R146, R142.reuse, 0x40, RZ ;  /* 0x000000408e927824 */ /* 0x040fe200078e00ff */
[C---:B------:R-:W-:Y:S01]  /*5240*/  R2P PR, R142.reuse, 0x6 ;  /* 0x000000068e007804 */ /* 0x040fe20000000000 */
[C---:B------:R-:W-:Y:S01]  /*5250*/  IMAD.SHL.U32 R4, R142.reuse, 0x8, RZ ;  /* 0x000000088e047824 */ /* 0x040fe200078e00ff */
[----:B------:R-:W-:Y:S01]  /*5260*/  SHF.L.U32 R69, R142, 0x10, RZ ;  /* 0x000000108e457819 */ /* 0x000fe200000006ff */
[----:B------:R-:W-:Y:S01]  /*5270*/  IMAD.MOV.U32 R144, RZ, RZ, 0x20 ;  /* 0x00000020ff907424 */ /* 0x000fe200078e00ff */
[----:B------:R-:W-:Y:S02]  /*5280*/  UMOV UR44, 0x400 ;  /* 0x00000400002c7882 */ /* 0x000fe40000000000 */
[----:B------:R-:W1:Y:S01]  /*5290*/  LDC.64 R138, c[0x0][0x888] ;  /* 0x00022200ff8a7b82 */ /* 0x000e620000000a00 */
[----:B------:R-:W-:Y:S01]  /*52a0*/  ULEA UR44, UR48, UR44, 0x18 ;  /* 0x0000002c302c7291 */ /* 0x000fe2000f8ec0ff */
[----:B------:R-:W-:Y:S01]  /*52b0*/  LOP3.LUT R5, R146, 0x180, RZ, 0xc0, !PT ;  /* 0x0000018092057812 */ /* 0x000fe200078ec0ff */
[----:B------:R-:W-:Y:S01]  /*52c0*/  IMAD.MOV.U32 R145, RZ, RZ, 0x10 ;  /* 0x00000010ff917424 */ /* 0x000fe200078e00ff */
[----:B------:R-:W-:Y:S01]  /*52d0*/  SEL R144, R144, 0xffffffe0, !P2 ;  /* 0xffffffe090907807 */ /* 0x000fe20005000000 */
[----:B------:R-:W-:Y:S01]  /*52e0*/  UIADD3 UR4, UPT, UPT, UR44, 0x2200, URZ ;  /* 0x000022002c047890 */ /* 0x000fe2000fffe0ff */
[----:B------:R-:W-:Y:S01]  /*52f0*/  LOP3.LUT R4, R5, 0x30, R4, 0xf8, !PT ;  /* 0x0000003005047812 */ /* 0x000fe200078ef804 */
[----:B------:R-:W-:Y:S01]  /*5300*/  HFMA2 R149, -RZ, RZ, 0, 0 ;  /* 0x00000000ff957431 */ /* 0x000fe200000001ff */
[----:B------:R-:W2:Y:S01]  /*5310*/  LDC.64 R140, c[0x0][0x890] ;  /* 0x00022400ff8c7b82 */ /* 0x000ea20000000a00 */
[----:B------:R-:W-:Y:S01]  /*5320*/  SEL R145, R145, 0xfffffff0, !P1 ;  /* 0xfffffff091917807 */ /* 0x000fe20004800000 */
[----:B------:R-:W-:Y:S01]  /*5330*/  IMAD.MOV.U32 R68, RZ, RZ, RZ ;  /* 0x000000ffff447224 */ /* 0x000fe200078e00ff */
[----:B------:R-:W-:Y:S01]  /*5340*/  LOP3.LUT R146, R4, 0x1e40, R146, 0xf8, !PT ;  /* 0x00001e4004927812 */ /* 0x000fe200078ef892 */
[----:B------:R-:W-:Y:S01]  /*5350*/  IMAD.MOV.U32 R152, RZ, RZ, RZ ;  /* 0x000000ffff987224 */ /* 0x000fe200078e00ff */
[----:B------:R-:W-:-:S02]  /*5360*/  SHF.R.U32.HI R143, RZ, 0x4, R144 ;  /* 0x00000004ff8f7819 */ /* 0x000fc40000011690 */
[----:B------:R-:W-:Y:S02]  /*5370*/  CS2R R150, SRZ ;  /* 0x0000000000967805 */ /* 0x000fe4000001ff00 */
[----:B------:R-:W-:Y:S01]  /*5380*/  LOP3.LUT R69, R69, 0x600000, RZ, 0xc0, !PT ;  /* 0x0060000045457812 */ /* 0x000fe200078ec0ff */
[----:B------:R-:W3:Y:S01]  /*5390*/  LDC.64 R136, c[0x0][0x8b0] ;  /* 0x00022c00ff887b82 */ /* 0x000ee20000000a00 */
[----:B------:R-:W4:Y:S01]  /*53a0*/  LDS R0, [UR44+0x1e0] ;  /* 0x0001e02cff007984 */ /* 0x000f220008000800 */
[----:B------:R-:W-:Y:S01]  /*53b0*/  VIADD R4, R146, UR44 ;  /* 0x0000002c92047c36 */ /* 0x000fe20008000000 */
[----:B------:R-:W-:Y:S01]  /*53c0*/  LEA.HI R143, R145, R143, RZ, 0x1c ;  /* 0x0000008f918f7211 */ /* 0x000fe200078fe0ff */
[----:B------:R-:W-:Y:S01]  /*53d0*/  IMAD.U32 R153, RZ, RZ, UR4 ;  /* 0x00000004ff997e24 */ /* 0x000fe2000f8e00ff */
[----:B------:R-:W1:Y:S01]  /*53e0*/  LDCU UR50, c[0x0][0x370] ;  /* 0x00006e00ff3277ac */ /* 0x000e620008000800 */
[--C-:B------:R-:W-:Y:S01]  /*53f0*/  IMAD.IADD R144, R144, 0x1, R4.reuse ;  /* 0x0000000190907824 */ /* 0x100fe200078e0204 */
[----:B------:R-:W-:Y:S01]  /*5400*/  LEA R143, R143, R4, 0x4 ;  /* 0x000000048f8f7211 */ /* 0x000fe200078e20ff */
[----:B------:R-:W1:Y:S01]  /*5410*/  LDC.64 R134, c[0x0][0x8a8] ;  /* 0x00022a00ff867b82 */ /* 0x000e620000000a00 */
[----:B------:R-:W-:Y:S01]  /*5420*/  IMAD.IADD R145, R145, 0x1, R4 ;  /* 0x0000000191917824 */ /* 0x000fe200078e0204 */
[----:B------:R-:W1:Y:S01]  /*5430*/  LDCU.64 UR62, c[0x0][0x348] ;  /* 0x00006900ff3e77ac */ /* 0x000e620008000a00 */
[----:B------:R-:W1:Y:S01]  /*5440*/  LDCU UR41, c[0x0][0xb0c] ;  /* 0x00016180ff2977ac */ /* 0x000e620008000800 */
[----:B------:R-:W1:Y:S01]  /*5450*/  LDCU UR39, c[0x0][0xb30] ;  /* 0x00016600ff2777ac */ /* 0x000e620008000800 */
[----:B------:R-:W1:Y:S01]  /*5460*/  LDCU.64 UR58, c[0x0][0x888] ;  /* 0x00011100ff3a77ac */ /* 0x000e620008000a00 */
[----:B------:R-:W1:Y:S01]  /*5470*/  LDCU.64 UR42, c[0x0][0xb28] ;  /* 0x00016500ff2a77ac */ /* 0x000e620008000a00 */
[----:B------:R-:W1:Y:S01]  /*5480*/  LDCU.128 UR52, c[0x0][0xb10] ;  /* 0x00016200ff3477ac */ /* 0x000e620008000c00 */
[----:B------:R-:W1:Y:S01]  /*5490*/  LDCU UR49, c[0x0][0x374] ;  /* 0x00006e80ff3177ac */ /* 0x000e620008000800 */
[----:B------:R-:W-:Y:S01]  /*54a0*/  UIADD3 UR56, UPT, UPT, UR44, 0x200, URZ ;  /* 0x000002002c387890 */ /* 0x000fe2000fffe0ff */
[----:B--2-4-:R-:W-:-:S11]  /*54b0*/  IMAD.IADD R69, R0, 0x1, R69 ;  /* 0x0000000100457824 */ /* 0x014fd600078e0245 */
.L_x_115:
[----:B------:R-:W-:Y:S02]  /*54c0*/  LEA R3, R149, UR44, 0x3 ;  /* 0x0000002c95037c11 */ /* 0x000fe4000f8e18ff */
[----:B------:R-:W-:Y:S02]  /*54d0*/  SHF.L.U32 R0, R151, 0x1f, RZ ;  /* 0x0000001f97007819 */ /* 0x000fe400000006ff */
[----:B------:R-:W-:Y:S02]  /*54e0*/  LEA R4, R149, UR44, 0x4 ;  /* 0x0000002c95047c11 */ /* 0x000fe4000f8e20ff */
[----:B--2---:R-:W2:Y:S02]  /*54f0*/  SYNCS.PHASECHK.TRANS64.TRYWAIT P0, [R3+URZ+0x130], R0 ;  /* 0x00013000030075a7 */ /* 0x004ea400080011ff */
[----:B-12---:R-:W-:Y:S05]  /*5500*/  @!P0 BRA `(.L_x_98) ;  /* 0x00000030002c8947 */ /* 0x006fea0003800000 */
.L_x_173:
[----:B------:R-:W4:Y:S01]  /*5510*/  LDS.128 R4, [R4+0x1c0] ;  /* 0x0001c00004047984 */ /* 0x000f220000000c00 */
[----:B------:R-:W-:Y:S01]  /*5520*/  UISETP.GE.AND UP0, UPT, UR40, 0x1, UPT ;  /* 0x000000012800788c */ /* 0x000fe2000bf06270 */
[----:B------:R-:W-:Y:S01]  /*5530*/  @!PT LDS RZ, [RZ] ;  /* 0x00000000fffff984 */ /* 0x000fe20000000800 */
[----:B------:R-:W-:Y:S01]  /*5540*/  @!PT LDS RZ, [RZ] ;  /* 0x00000000fffff984 */ /* 0x000fe20000000800 */
[----:B------:R-:W-:Y:S01]  /*5550*/  @!PT LDS RZ, [RZ] ;  /* 0x00000000fffff984 */ /* 0x000fe20000000800 */
[----:B------:R-:W-:Y:S01]  /*5560*/  @!PT LDS RZ, [RZ] ;  /* 0x00000000fffff984 */ /* 0x000fe20000000800 */
[----:B------:R1:W-:Y:S06]  /*5570*/  MEMBAR.ALL.CTA ;  /* 0x0000000000007992 */ /* 0x0003ec0000008000 */
[----:B-1----:R-:W1:Y:S01]  /*5580*/  FENCE.VIEW.ASYNC.S ;  /* 0x00000000000073c6 */ /* 0x002e620000000000 */
[----:B----4-:R-:W-:Y:S11]  /*5590*/  LOP3.LUT P0, RZ, R6, 0x1, RZ, 0xc0, !PT ;  /* 0x0000000106ff7812 */ /* 0x010ff6000780c0ff */
[----:B------:R-:W-:Y:S02]  /*55a0*/  @!UPT UIADD3 URZ, UPT, UPT, URZ, URZ, URZ ;  /* 0x000000fffffff290 */ /* 0x000fe4000fffe0ff */
[----:B-1----:R-:W-:Y:S01]  /*55b0*/  VOTEU.ANY UP1, P0 ;  /* 0x0000000000ff7886 */ /* 0x002fe20000020100 */
[----:B------:R-:W-:Y:S01]  /*55c0*/  PLOP3.LUT P0, PT, PT, PT, UP1, 0x80, 0x8 ;  /* 0x000000000008781c */ /* 0x000fe20003f0f018 */
[----:B------:R-:W-:Y:S11]  /*55d0*/  UP2UR UR47, UPR, URZ, 0x2 ;  /* 0x00000002ff2f7883 */ /* 0x000ff60008000000 */
[----:B------:R-:W-:Y:S01]  /*55e0*/  @!UPT UIADD3 URZ, UPT, UPT, URZ, URZ, URZ ;  /* 0x000000fffffff290 */ /* 0x000fe2000fffe0ff */
        /* <DEDUP_REMOVED lines=13> */
[----:B------:R-:W2:Y:S01]  /*56c0*/  LDCU UR12, c[0x0][0xb20] ;  /* 0x00016400ff0c77ac */ /* 0x000ea20008000800 */
[----:B------:R-:W-:Y:S02]  /*56d0*/  UIMAD.WIDE.U32 UR4, UR49, UR55, URZ ;  /* 0x00000037310472a5 */ /* 0x000fe4000f8e00ff */
[----:B------:R-:W-:Y:S02]  /*56e0*/  UIMAD.WIDE.U32 UR6, UR50, UR52, URZ ;  /* 0x00000034320672a5 */ /* 0x000fe4000f8e00ff */
[----:B------:R-:W-:Y:S02]  /*56f0*/  UISETP.NE.AND UP0, UPT, UR54, 0x1, UPT ;  /* 0x000000013600788c */ /* 0x000fe4000bf05270 */
[----:B------:R-:W-:Y:S02]  /*5700*/  UIMAD.WIDE.U32 UR8, UR37, UR55, URZ ;  /* 0x00000037250872a5 */ /* 0x000fe4000f8e00ff */
[----:B------:R-:W-:Y:S02]  /*5710*/  UIMAD.WIDE.U32 UR10, UR38, UR52, URZ ;  /* 0x00000034260a72a5 */ /* 0x000fe4000f8e00ff */
[----:B------:R-:W-:Y:S02]  /*5720*/  UISETP.NE.AND UP1, UPT, UR41, 0x1, UPT ;  /* 0x000000012900788c */ /* 0x000fe4000bf25270 */
[----:B------:R-:W-:Y:S01]  /*5730*/  UISETP.NE.AND UP2, UPT, UR40, 0x1, UPT ;  /* 0x000000012800788c */ /* 0x000fe2000bf45270 */
[----:B------:R-:W-:Y:S02]  /*5740*/  UMOV UR4, UR5 ;  /* 0x0000000500047c82 */ /* 0x000fe40008000000 */
[----:B--2---:R-:W-:Y:S03]  /*5750*/  USHF.R.U32.HI UR5, URZ, UR12, UR4 ;  /* 0x0000000cff057299 */ /* 0x004fe60008011604 */
[----:B------:R-:W-:Y:S02]  /*5760*/  UMOV UR4, UR7 ;  /* 0x0000000700047c82 */ /* 0x000fe40008000000 */
[----:B------:R-:W-:Y:S02]  /*5770*/  USHF.R.U32.HI UR7, URZ, UR53, UR4 ;  /* 0x00000035ff077299 */ /* 0x000fe40008011604 */
[----:B------:R-:W-:Y:S02]  /*5780*/  USEL UR4, UR49, UR5, !UP0 ;  /* 0x0000000531047287 */ /* 0x000fe4000c000000 */
[----:B------:R-:W-:Y:S01]  /*5790*/  USEL UR7, UR50, UR7, !UP1 ;  /* 0x0000000732077287 */ /* 0x000fe2000c800000 */
[----:B------:R-:W-:Y:S01]  /*57a0*/  UMOV UR5, UR9 ;  /* 0x0000000900057c82 */ /* 0x000fe20008000000 */
[----:B------:R-:W-:Y:S02]  /*57b0*/  UIMAD.WIDE.U32 UR8, UR4, UR42, URZ ;  /* 0x0000002a040872a5 */ /* 0x000fe4000f8e00ff */
[----:B------:R-:W-:Y:S03]  /*57c0*/  USHF.R.U32.HI UR6, URZ, UR12, UR5 ;  /* 0x0000000cff067299 */ /* 0x000fe60008011605 */
[----:B------:R-:W-:Y:S01]  /*57d0*/  UMOV UR5, UR11 ;  /* 0x0000000b00057c82 */ /* 0x000fe20008000000 */
[----:B------:R-:W-:Y:S02]  /*57e0*/  UIMAD.WIDE.U32 UR10, UR7, UR42, URZ ;  /* 0x0000002a070a72a5 */ /* 0x000fe4000f8e00ff */
[----:B------:R-:W-:Y:S02]  /*57f0*/  USHF.R.U32.HI UR12, URZ, UR53, UR5 ;  /* 0x00000035ff0c7299 */ /* 0x000fe40008011605 */
[----:B------:R-:W-:Y:S01]  /*5800*/  USEL UR6, UR37, UR6, !UP0 ;  /* 0x0000000625067287 */ /* 0x000fe2000c000000 */
[----:B------:R-:W-:Y:S02]  /*5810*/  UMOV UR5, UR9 ;  /* 0x0000000900057c82 */ /* 0x000fe40008000000 */
[----:B------:R-:W-:Y:S01]  /*5820*/  UMOV UR10, UR11 ;  /* 0x0000000b000a7c82 */ /* 0x000fe20008000000 */
[----:B------:R-:W-:Y:S02]  /*5830*/  @UP2 USHF.R.U32.HI UR4, URZ, UR43, UR5 ;  /* 0x0000002bff042299 */ /* 0x000fe40008011605 */
[----:B------:R-:W-:Y:S02]  /*5840*/  @UP2 USHF.R.U32.HI UR7, URZ, UR43, UR10 ;  /* 0x0000002bff072299 */ /* 0x000fe4000801160a */
[----:B------:R-:W-:Y:S02]  /*5850*/  UIMAD UR4, UR40, UR4, URZ ;  /* 0x00000004280472a4 */ /* 0x000fe4000f8e02ff */
[----:B------:R-:W-:Y:S02]  /*5860*/  UIMAD.WIDE.U32 UR10, UR6, UR42, URZ ;  /* 0x0000002a060a72a5 */ /* 0x000fe4000f8e00ff */
[----:B------:R-:W-:Y:S02]  /*5870*/  USEL UR5, UR38, UR12, !UP1 ;  /* 0x0000000c26057287 */ /* 0x000fe4000c800000 */
[----:B------:R-:W-:Y:S02]  /*5880*/  UIMAD UR8, UR40, UR7, URZ ;  /* 0x00000007280872a4 */ /* 0x000fe4000f8e02ff */
[----:B------:R-:W-:Y:S03]  /*5890*/  UISETP.GE.AND UP0, UPT, UR6, UR4, UPT ;  /* 0x000000040600728c */ /* 0x000fe6000bf06270 */
[----:B------:R-:W-:Y:S01]  /*58a0*/  UMOV UR4, UR11 ;  /* 0x0000000b00047c82 */ /* 0x000fe20008000000 */
[----:B------:R-:W-:Y:S02]  /*58b0*/  UISETP.GE.OR UP0, UPT, UR5, UR8, UP0 ;  /* 0x000000080500728c */ /* 0x000fe40008706670 */
[----:B------:R-:W-:Y:S02]  /*58c0*/  USHF.R.U32.HI UR4, URZ, UR43, UR4 ;  /* 0x0000002bff047299 */ /* 0x000fe40008011604 */
[----:B------:R-:W-:Y:S02]  /*58d0*/  UIMAD.WIDE.U32 UR8, UR5, UR42, URZ ;  /* 0x0000002a050872a5 */ /* 0x000fe4000f8e00ff */
[----:B------:R-:W-:Y:S02]  /*58e0*/  USEL UR11, UR6, UR4, !UP2 ;  /* 0x00000004060b7287 */ /* 0x000fe4000d000000 */
[----:B------:R-:W-:Y:S02]  /*58f0*/  UIADD3 UR8, UPT, UPT, -UR5, URZ, URZ ;  /* 0x000000ff05087290 */ /* 0x000fe4000fffe1ff */
[----:B------:R-:W-:Y:S01]  /*5900*/  UIADD3 UR10, UPT, UPT, -UR11, URZ, URZ ;  /* 0x000000ff0b0a7290 */ /* 0x000fe2000fffe1ff */
[----:B------:R-:W-:Y:S01]  /*5910*/  @!UP0 UMOV UR4, UR9 ;  /* 0x0000000900048c82 */ /* 0x000fe20008000000 */
[----:B------:R-:W-:Y:S02]  /*5920*/  UIADD3 UR9, UPT, UPT, -UR6, URZ, URZ ;  /* 0x000000ff06097290 */ /* 0x000fe4000fffe1ff */
[----:B------:R-:W-:Y:S02]  /*5930*/  @!UP0 USHF.R.U32.HI UR4, URZ, UR43, UR4 ;  /* 0x0000002bff048299 */ /* 0x000fe40008011604 */
[----:B------:R-:W-:Y:S02]  /*5940*/  UIMAD UR10, UR40, UR10, UR6 ;  /* 0x0000000a280a72a4 */ /* 0x000fe4000f8e0206 */
[----:B------:R-:W-:Y:S04]  /*5950*/  @!UP0 USEL UR4, UR5, UR4, !UP2 ;  /* 0x0000000405048287 */ /* 0x000fe8000d000000 */
[----:B------:R-:W-:Y:S02]  /*5960*/  @!UP0 UIMAD UR10, UR7, UR10, UR4 ;  /* 0x0000000a070a82a4 */ /* 0x000fe4000f8e0204 */
[----:B------:R-:W-:Y:S02]  /*5970*/  @!UP0 UIADD3 UR11, UPT, UPT, UR11, -UR4, URZ ;  /* 0x800000040b0b8290 */ /* 0x000fe4000fffe0ff */
[----:B------:R-:W-:Y:S02]  /*5980*/  UIMAD UR7, UR41, UR8, UR38 ;  /* 0x00000008290772a4 */ /* 0x000fe4000f8e0226 */
[----:B------:R-:W-:Y:S02]  /*5990*/  @!UP0 UIMAD UR6, UR11, UR40, UR5 ;  /* 0x000000280b0682a4 */ /* 0x000fe4000f8e0205 */
[----:B------:R-:W-:Y:S01]  /*59a0*/  UIMAD UR4, UR54, UR9, UR37 ;  /* 0x00000009360472a4 */ /* 0x000fe2000f8e0225 */
[----:B------:R-:W-:Y:S02]  /*59b0*/  @!UP0 UMOV UR5, UR10 ;  /* 0x0000000a00058c82 */ /* 0x000fe40008000000 */
[----:B------:R-:W-:Y:S02]  /*59c0*/  UIMAD UR38, UR5, UR41, UR7 ;  /* 0x00000029052672a4 */ /* 0x000fe4000f8e0207 */
[----:B------:R-:W-:Y:S11]  /*59d0*/  UIMAD UR37, UR6, UR54, UR4 ;  /* 0x00000036062572a4 */ /* 0x000ff6000f8e0204 */
[----:B------:R-:W-:Y:S01]  /*59e0*/  @!UPT UIADD3 URZ, UPT, UPT, URZ, URZ, URZ ;  /* 0x000000fffffff290 */ /* 0x000fe2000fffe0ff */
.L_x_99:
[----:B------:R-:W-:Y:S01]  /*59f0*/  UISETP.NE.AND UP0, UPT, UR39, 0x1, UPT ;  /* 0x000000012700788c */ /* 0x000fe2000bf05270 */
[----:B------:R-:W-:Y:S10]  /*5a00*/  IADD3 R149, PT, PT, R149, 0x1, RZ ;  /* 0x0000000195957810 */ /* 0x000ff40007ffe0ff */
[----:B------:R-:W2:Y:S01]  /*5a10*/  @!UP0 LDCU.128 UR12, c[0x0][0xb10] ;  /* 0x00016200ff0c87ac */ /* 0x000ea20008000c00 */
[----:B------:R-:W4:Y:S01]  /*5a20*/  @!UP0 LDCU UR5, c[0x0][0xb0c] ;  /* 0x00016180ff0587ac */ /* 0x000f220008000800 */
[----:B------:R-:W3:Y:S01]  /*5a30*/  @!UP0 LDCU UR10, c[0x0][0xb20] ;  /* 0x00016400ff0a87ac */ /* 0x000ee20008000800 */
[----:B--2---:R-:W-:Y:S02]  /*5a40*/  UIMAD.WIDE.U32 UR8, UR38, UR12, URZ ;  /* 0x0000000c260872a5 */ /* 0x004fe4000f8e00ff */
[----:B------:R-:W-:Y:S02]  /*5a50*/  UIMAD.WIDE.U32 UR6, UR37, UR15, URZ ;  /* 0x0000000f250672a5 */ /* 0x000fe4000f8e00ff */
[----:B------:R-:W-:Y:S03]  /*5a60*/  @!UP0 UISETP.NE.AND UP1, UPT, UR14, 0x1, UPT ;  /* 0x000000010e00888c */ /* 0x000fe6000bf25270 */
[----:B------:R-:W-:Y:S01]  /*5a70*/  @!UP0 UMOV UR4, UR9 ;  /* 0x0000000900048c82 */ /* 0x000fe20008000000 */
[----:B----4-:R-:W-:Y:S02]  /*5a80*/  @!UP0 UISETP.NE.AND UP2, UPT, UR5, 0x1, UPT ;  /* 0x000000010500888c */ /* 0x010fe4000bf45270 */
[----:B------:R-:W-:Y:S01]  /*5a90*/  @!UP0 USHF.R.U32.HI UR4, URZ, UR13, UR4 ;  /* 0x0000000dff048299 */ /* 0x000fe20008011604 */
[----:B------:R-:W-:Y:S02]  /*5aa0*/  @!UP0 UMOV UR6, UR7 ;  /* 0x0000000700068c82 */ /* 0x000fe40008000000 */
[----:B---3--:R-:W-:Y:S02]  /*5ab0*/  @!UP0 USHF.R.U32.HI UR6, URZ, UR10, UR6 ;  /* 0x0000000aff068299 */ /* 0x008fe40008011606 */
[----:B------:R-:W-:Y:S02]  /*5ac0*/  @!UP0 USEL UR7, UR38, UR4, !UP2 ;  /* 0x0000000426078287 */ /* 0x000fe4000d000000 */
[----:B------:R-:W-:Y:S04]  /*5ad0*/  @!UP0 USEL UR6, UR37, UR6, !UP1 ;  /* 0x0000000625068287 */ /* 0x000fe8000c800000 */
[----:B------:R-:W-:Y:S02]  /*5ae0*/  @!UP0 UIADD3 UR4, UPT, UPT, -UR7, UR6, URZ ;  /* 0x0000000607048290 */ /* 0x000fe4000fffe1ff */
[----:B------:R-:W-:Y:S02]  /*5af0*/  @!UP0 UIADD3 UR6, UPT, UPT, UR7, -UR6, URZ ;  /* 0x8000000607068290 */ /* 0x000fe4000fffe0ff */
[----:B------:R-:W-:Y:S02]  /*5b00*/  @!UP0 UIMAD UR38, UR4, UR5, UR38 ;  /* 0x00000005042682a4 */ /* 0x000fe4000f8e0226 */
[----:B------:R-:W-:Y:S02]  /*5b10*/  @!UP0 UIMAD UR37, UR6, UR14, UR37 ;  /* 0x0000000e062582a4 */ /* 0x000fe4000f8e0225 */
[----:B------:R-:W-:Y:S09]  /*5b20*/  ULOP3.LUT UP0, URZ, UR56, 0x1b0, URZ, 0xc0, !UPT ;  /* 0x000001b038ff7892 */ /* 0x000ff2000f80c0ff */
[----:B------:R-:W-:Y:S05]  /*5b30*/  BRA.U !UP0, `(.L_x_100) ;  /* 0x0000000108407547 */ /* 0x000fea000b800000 */
[----:B------:R-:W2:Y:S01]  /*5b40*/  LDCU.64 UR8, c[0x4][0x80] ;  /* 0x01001000ff0877ac */ /* 0x000ea20008000a00 */
[----:B------:R-:W-:Y:S01]  /*5b50*/  MOV R3, 0x0 ;  /* 0x0000000000037802 */ /* 0x000fe20000000f00 */
[----:B------:R-:W-:Y:S02]  /*5b60*/  HFMA2 R12, -RZ, RZ, 0, 5.9604644775390625e-08 ;  /* 0x00000001ff0c7431 */ /* 0x000fe400000001ff */
[----:B------:R-:W-:Y:S02]  /*5b70*/  IMAD.MOV.U32 R8, RZ, RZ, 0x70 ;  /* 0x00000070ff087424 */ /* 0x000fe400078e00ff */
[----:B------:R-:W-:Y:S01]  /*5b80*/  IMAD.MOV.U32 R13, RZ, RZ, RZ ;  /* 0x000000ffff0d7224 */ /* 0x000fe200078e00ff */
[----:B------:R-:W3:Y:S01]  /*5b90*/  LDCU.64 UR6, c[0x4][0x88] ;  /* 0x01001100ff0677ac */ /* 0x000ee20008000a00 */
[----:B------:R-:W4:Y:S01]  /*5ba0*/  LDC.64 R2, c[0x4][R3] ;  /* 0x0100000003027b82 */ /* 0x000f220000000a00 */
[----:B------:R-:W1:Y:S01]  /*5bb0*/  LDCU.64 UR4, c[0x4][0x8] ;  /* 0x01000100ff0477ac */ /* 0x000e620008000a00 */
[----:B--2---:R-:W-:Y:S01]  /*5bc0*/  MOV R5, UR9 ;  /* 0x0000000900057c02 */ /* 0x004fe20008000f00 */
[----:B------:R-:W-:Y:S01]  /*5bd0*/  IMAD.U32 R4, RZ, RZ, UR8 ;  /* 0x00000008ff047e24 */ /* 0x000fe2000f8e00ff */
[----:B---3--:R-:W-:Y:S01]  /*5be0*/  MOV R7, UR7 ;  /* 0x0000000700077c02 */ /* 0x008fe20008000f00 */
[----:B------:R-:W-:Y:S01]  /*5bf0*/  IMAD.U32 R6, RZ, RZ, UR6 ;  /* 0x00000006ff067e24 */ /* 0x000fe2000f8e00ff */
[----:B-1----:R-:W-:Y:S01]  /*5c00*/  MOV R11, UR5 ;  /* 0x00000005000b7c02 */ /* 0x002fe20008000f00 */
[----:B------:R-:W-:Y:S02]  /*5c10*/  IMAD.U32 R10, RZ, RZ, UR4 ;  /* 0x00000004ff0a7e24 */ /* 0x000fe4000f8e00ff */
[----:B------:R-:W-:Y:S07]  /*5c20*/  LEPC R20, `(.L_x_100) ;  /* 0x000000001014794e */ /* 0x000fee0000000000 */
[----:B----45:R-:W-:Y:S05]  /*5c30*/  CALL.ABS.NOINC R2 ;  /* 0x0000000002007343 */ /* 0x030fea0003c00000 */
.L_x_100:
[----:B------:R-:W-:Y:S01]  /*5c40*/  LOP3.LUT P0, RZ, R153, 0x1b0, RZ, 0xc0, !PT ;  /* 0x000001b099ff7812 */ /* 0x000fe2000780c0ff */
[----:B------:R-:W-:Y:S11]  /*5c50*/  BSSY.RECONVERGENT B6, `(.L_x_101) ;  /* 0x0000013000067945 */ /* 0x000ff60003800200 */
[----:B------:R-:W-:Y:S01]  /*5c60*/  @!UPT UIADD3 URZ, UPT, UPT, URZ, URZ, URZ ;  /* 0x000000fffffff290 */ /* 0x000fe2000fffe0ff */
[----:B------:R-:W-:Y:S05]  /*5c70*/  @!P0 BRA `(.L_x_102) ;  /* 0x0000000000408947 */ /* 0x000fea0003800000 */
        /* <DEDUP_REMOVED lines=16> */
.L_x_102:
[----:B------:R-:W-:Y:S05]  /*5d80*/  BSYNC.RECONVERGENT B6 ;  /* 0x0000000000067941 */ /* 0x000fea0003800200 */
.L_x_101:
[----:B------:R-:W-:Y:S01]  /*5d90*/  ISETP.NE.U32.AND P3, PT, R140, RZ, PT ;  /* 0x000000ff8c00720c */ /* 0x000fe20003f65070 */
[----:B------:R-:W-:Y:S01]  /*5da0*/  UISETP.NE.AND UP1, UPT, UR61, URZ, UPT ;  /* 0x000000ff3d00728c */ /* 0x000fe2000bf25270 */
[----:B------:R-:W-:Y:S02]  /*5db0*/  ISETP.NE.U32.AND P4, PT, R136, RZ, PT ;  /* 0x000000ff8800720c */ /* 0x000fe40003f85070 */
[----:B------:R-:W-:Y:S02]  /*5dc0*/  ISETP.NE.AND.EX P3, PT, R141, RZ, PT, P3 ;  /* 0x000000ff8d00720c */ /* 0x000fe40003f65330 */
[----:B------:R-:W-:Y:S02]  /*5dd0*/  PLOP3.LUT P1, PT, PT, PT, PT, 0x8, 0x80 ;  /* 0x000000000080781c */ /* 0x000fe40003f2e170 */
[----:B------:R-:W-:Y:S02]  /*5de0*/  PLOP3.LUT P0, PT, PT, PT, UP1, 0x80, 0x8 ;  /* 0x000000000008781c */ /* 0x000fe40003f0f018 */
[----:B------:R-:W-:Y:S02]  /*5df0*/  ISETP.NE.AND.EX P4, PT, R137, RZ, PT, P4 ;  /* 0x000000ff8900720c */ /* 0x000fe40003f85340 */
[----:B------:R-:W2:Y:S09]  /*5e00*/  @UP1 LDCU.64 UR4, c[0x0][0x888] ;  /* 0x00011100ff0417ac */ /* 0x000eb20008000a00 */
[----:B------:R-:W-:Y:S01]  /*5e10*/  @P0 PLOP3.LUT P1, PT, P3, PT, PT, 0x80, 0x8 ;  /* 0x000000000008081c */ /* 0x000fe20001f2f070 */
[----:B--2---:R-:W-:Y:S04]  /*5e20*/  @UP1 UISETP.NE.U32.AND UP0, UPT, UR4, URZ, UPT ;  /* 0x000000ff0400128c */ /* 0x004fe8000bf05070 */
[----:B------:R-:W-:Y:S04]  /*5e30*/  @UP1 UISETP.NE.AND.EX UP0, UPT, UR5, URZ, UPT, UP0 ;  /* 0x000000ff0500128c */ /* 0x000fe8000bf05300 */
[----:B------:R-:W-:Y:S01]  /*5e40*/  @UP1 USEL UR4, URZ, 0xffffffff, UP0 ;  /* 0xffffffffff041887 */ /* 0x000fe20008000000 */
[----:B------:R-:W-:Y:S11]  /*5e50*/  @!P3 BRA `(.L_x_103) ;  /* 0x000000000030b947 */ /* 0x000ff60003800000 */
        /* <DEDUP_REMOVED lines=12> */
.L_x_103:
[----:B------:R-:W-:Y:S05]  /*5f20*/  @!P4 BRA `(.L_x_104) ;  /* 0x000000000024c947 */ /* 0x000fea0003800000 */
[----:B------:R-:W-:Y:S01]  /*5f30*/  ISETP.NE.U32.AND P2, PT, R134, RZ, PT ;  /* 0x000000ff8600720c */ /* 0x000fe20003f45070 */
[----:B------:R-:W2:Y:S03]  /*5f40*/  LDCU.64 UR6, c[0x0][0x358] ;  /* 0x00006b00ff0677ac */ /* 0x000ea60008000a00 */
[----:B------:R-:W-:Y:S11]  /*5f50*/  ISETP.NE.AND.EX P2, PT, R135, RZ, PT, P2 ;  /* 0x000000ff8700720c */ /* 0x000ff60003f45320 */
[----:B------:R-:W-:Y:S02]  /*5f60*/  @!UPT UIADD3 URZ, UPT, UPT, URZ, URZ, URZ ;  /* 0x000000fffffff290 */ /* 0x000fe4000fffe0ff */
[----:B------:R-:W4:Y:S01]  /*5f70*/  @P2 LDC.64 R2, c[0x0][0x8a8] ;  /* 0x00022a00ff022b82 */ /* 0x000f220000000a00 */
[----:B-1----:R-:W-:Y:S04]  /*5f80*/  @P2 IMAD R0, R136, UR36, RZ ;  /* 0x0000002488002c24 */ /* 0x002fe8000f8e02ff */
[----:B----4-:R-:W-:Y:S05]  /*5f90*/  @P2 IMAD.WIDE R2, R0, 0x4, R2 ;  /* 0x0000000400022825 */ /* 0x010fea00078e0202 */
[----:B--2--5:R2:W5:Y:S02]  /*5fa0*/  @P2 LDG.E R70, desc[UR6][R2.64] ;  /* 0x0000000602462981 */ /* 0x024564000c1e1900 */
[----:B--2---:R-:W4:Y:S02]  /*5fb0*/  @!P2 LDC R70, c[0x0][0x8a0] ;  /* 0x00022800ff46ab82 */ /* 0x004f240000000800 */
.L_x_104:
[----:B---3-5:R-:W-:Y:S01]  /*5fc0*/  @P0 ISETP.NE.AND P4, PT, R71, RZ, PT ;  /* 0x000000ff4700020c */ /* 0x028fe20003f85270 */
[----:B-1----:R-:W-:Y:S01]  /*5fd0*/  IMAD.U32 R0, RZ, RZ, UR4 ;  /* 0x00000004ff007e24 */ /* 0x002fe2000f8e00ff */
[----:B------:R-:W-:Y:S01]  /*5fe0*/  @P0 LOP3.LUT P2, RZ, R147, 0xff, RZ, 0xc0, !PT ;  /* 0x000000ff93ff0812 */ /* 0x000fe2000784c0ff */
[----:B------:R-:W-:Y:S01]  /*5ff0*/  BSSY B1, `(.L_x_105) ;  /* 0x000003d000017945 */ /* 0x000fe20003800000 */
[----:B------:R-:W-:Y:S02]  /*6000*/  @P0 SEL R2, RZ, 0xffffffff, P4 ;  /* 0xffffffffff020807 */ /* 0x000fe40002000000 */
[----:B------:R-:W-:Y:S02]  /*6010*/  CS2R R90, SRZ ;  /* 0x00000000005a7805 */ /* 0x000fe4000001ff00 */
[----:B------:R-:W-:Y:S02]  /*6020*/  LEA R22, R68, UR44, 0x3 ;  /* 0x0000002c44167c11 */ /* 0x000fe4000f8e18ff */
[----:B------:R-:W-:Y:S02]  /*6030*/  CS2R R88, SRZ ;  /* 0x0000000000587805 */ /* 0x000fe4000001ff00 */
[----:B------:R-:W-:Y:S02]  /*6040*/  @P1 SEL R2, R0, R2, !P2 ;  /* 0x0000000200021207 */ /* 0x000fe40005000000 */
[----:B------:R-:W-:Y:S02]  /*6050*/  CS2R R86, SRZ ;  /* 0x0000000000567805 */ /* 0x000fe4000001ff00 */
[----:B------:R-:W-:Y:S02]  /*6060*/  SHF.L.U32 R4, R152, 0x1f, RZ ;  /* 0x0000001f98047819 */ /* 0x000fe400000006ff */
[----:B------:R-:W-:Y:S02]  /*6070*/  CS2R R84, SRZ ;  /* 0x0000000000547805 */ /* 0x000fe4000001ff00 */
[----:B------:R-:W-:Y:S02]  /*6080*/  @P0 LOP3.LUT R2, R2, 0x1, RZ, 0xc0, !PT ;  /* 0x0000000102020812 */ /* 0x000fe400078ec0ff */
[----:B------:R-:W-:Y:S02]  /*6090*/  CS2R R18, SRZ ;  /* 0x0000000000127805 */ /* 0x000fe4000001ff00 */
[----:B------:R-:W-:Y:S02]  /*60a0*/  PLOP3.LUT P5, PT, PT, PT, PT, 0x8, 0x80 ;  /* 0x000000000080781c */ /* 0x000fe40003fae170 */
[----:B------:R-:W-:Y:S02]  /*60b0*/  CS2R R16, SRZ ;  /* 0x0000000000107805 */ /* 0x000fe4000001ff00 */
[----:B------:R-:W-:Y:S01]  /*60c0*/  ISETP.NE.U32.OR P1, PT, R2, 0x1, !P0 ;  /* 0x000000010200780c */ /* 0x000fe20004725470 */
[----:B------:R-:W-:Y:S01]  /*60d0*/  IMAD R2, R68, 0x40, R69 ;  /* 0x0000004044027824 */ /* 0x000fe200078e0245 */
[----:B------:R-:W-:Y:S02]  /*60e0*/  CS2R R26, SRZ ;  /* 0x00000000001a7805 */ /* 0x000fe4000001ff00 */
[----:B------:R-:W-:Y:S09]  /*60f0*/  CS2R R24, SRZ ;  /* 0x0000000000187805 */ /* 0x000ff2000001ff00 */
[----:B------:R-:W-:Y:S04]  /*6100*/  @P1 SHF.L.U32 R0, R150, 0x1f, RZ ;  /* 0x0000001f96001819 */ /* 0x000fe800000006ff */
[----:B------:R-:W1:Y:S01]  /*6110*/  @P1 SYNCS.PHASECHK.TRANS64.TRYWAIT P0, [UR44+0x110], R0 ;  /* 0x00011000ff0015a7 */ /* 0x000e62000800112c */
[----:B------:R2:W3:Y:S01]  /*6120*/  SYNCS.PHASECHK.TRANS64.TRYWAIT P4, [R22+URZ+0x150], R4 ;  /* 0x00015004160075a7 */ /* 0x0004e200080811ff */
[----:B-1----:R-:W-:Y:S01]  /*6130*/  @P1 PLOP3.LUT P5, PT, P0, PT, PT, 0x8, 0x80 ;  /* 0x000000000080181c */ /* 0x002fe200007ae170 */
[----:B------:R-:W-:Y:S01]  /*6140*/  @!UPT UIADD3 URZ, UPT, UPT, URZ, URZ, URZ ;  /* 0x000000fffffff290 */ /* 0x000fe2000fffe0ff */
[----:B--23--:R-:W-:Y:S11]  /*6150*/  @!P1 BRA `(.L_x_106) ;  /* 0x0000000000989947 */ /* 0x00cff60003800000 */
[----:B------:R-:W-:Y:S01]  /*6160*/  ISETP.NE.U32.AND P0, PT, RZ, UR58, PT ;  /* 0x0000003aff007c0c */ /* 0x000fe2000bf05070 */
[----:B------:R-:W-:Y:S01]  /*6170*/  BSSY B0, `(.L_x_107) ;  /* 0x0000016000007945 */ /* 0x000fe20003800000 */
[----:B------:R-:W-:Y:S02]  /*6180*/  ISETP.NE.AND P2, PT, R71, RZ, PT ;  /* 0x000000ff4700720c */ /* 0x000fe40003f45270 */
[----:B------:R-:W-:Y:S02]  /*6190*/  CS2R R26, SRZ ;  /* 0x00000000001a7805 */ /* 0x000fe4000001ff00 */
[----:B------:R-:W-:Y:S02]  /*61a0*/  ISETP.NE.AND.EX P0, PT, RZ, UR59, PT, P0 ;  /* 0x0000003bff007c0c */ /* 0x000fe4000bf05300 */
[----:B------:R-:W-:Y:S02]  /*61b0*/  CS2R R24, SRZ ;  /* 0x0000000000187805 */ /* 0x000fe4000001ff00 */
[----:B------:R-:W-:Y:S02]  /*61c0*/  LOP3.LUT P1, RZ, R147, 0xff, RZ, 0xc0, !PT ;  /* 0x000000ff93ff7812 */ /* 0x000fe4000782c0ff */
[----:B------:R-:W-:Y:S02]  /*61d0*/  CS2R R18, SRZ ;  /* 0x0000000000127805 */ /* 0x000fe4000001ff00 */
[----:B------:R-:W-:Y:S02]  /*61e0*/  SEL R0, RZ, 0xffffffff, P2 ;  /* 0xffffffffff007807 */ /* 0x000fe40001000000 */
[----:B------:R-:W-:Y:S02]  /*61f0*/  CS2R R16, SRZ ;  /* 0x0000000000107805 */ /* 0x000fe4000001ff00 */
[----:B------:R-:W-:Y:S02]  /*6200*/  SEL R3, RZ, 0xffffffff, P0 ;  /* 0xffffffffff037807 */ /* 0x000fe40000000000 */
[----:B------:R-:W-:Y:S02]  /*6210*/  CS2R R86, SRZ ;  /* 0x0000000000567805 */ /* 0x000fe4000001ff00 */
[----:B------:R-:W-:Y:S02]  /*6220*/  CS2R R84, SRZ ;  /* 0x0000000000547805 */ /* 0x000fe4000001ff00 */
[----:B------:R-:W-:Y:S02]  /*6230*/  CS2R R90, SRZ ;  /* 0x00000000005a7805 */ /* 0x000fe4000001ff00 */
[----:B------:R-:W-:Y:S02]  /*6240*/  @P3 SEL R0, R3, R0, !P1 ;  /* 0x0000000003003207 */ /* 0x000fe40004800000 */
[----:B------:R-:W-:Y:S02]  /*6250*/  CS2R R88, SRZ ;  /* 0x0000000000587805 */ /* 0x000fe4000001ff00 */
[----:B------:R-:W-:Y:S04]  /*6260*/  LOP3.LUT R0, R0, 0x1, RZ, 0xc0, !PT ;  /* 0x0000000100007812 */ /* 0x000fe800078ec0ff */
[----:B------:R-:W-:Y:S01]  /*6270*/  ISETP.NE.U32.AND P0, PT, R0, 0x1, PT ;  /* 0x000000010000780c */ /* 0x000fe20003f05070 */
[----:B------:R-:W-:Y:S01]  /*6280*/  @!UPT UIADD3 URZ, UPT, UPT, URZ, URZ, URZ ;  /* 0x000000fffffff290 */ /* 0x000fe2000fffe0ff */
[----:B------:R-:W-:Y:S11]  /*6290*/  @!P5 BRA `(.L_x_108) ;  /* 0x00000000000cd947 */ /* 0x000ff60003800000 */
[----:B------:R-:W-:Y:S04]  /*62a0*/  SHF.L.U32 R3, R150, 0x1f, RZ ;  /* 0x0000001f96037819 */ /* 0x000fe800000006ff */
[----:B------:R-:W1:Y:S02]  /*62b0*/  SYNCS.PHASECHK.TRANS64.TRYWAIT P1, [UR44+0x110], R3 ;  /* 0x00011003ff0075a7 */ /* 0x000e64000802112c */
[----:B-1----:R-:W-:Y:S05]  /*62c0*/  @!P1 BRA `(.L_x_109) ;  /* 0x0000002000d09947 */ /* 0x002fea0003800000 */
.L_x_108:
[----:B------:R-:W-:Y:S05]  /*62d0*/  BSYNC B0 ;  /* 0x0000000000007941 */ /* 0x000fea0003800000 */
.L_x_107:
[----:B------:R2:W3:Y:S01]  /*62e0*/  @P0 LDS.128 R24, [R146+UR44+0x200] ;  /* 0x0002002c92180984 */ /* 0x0004e20008000c00 */
[----:B------:R-:W-:Y:S01]  /*62f0*/  UIADD3 UR4, UPT, UPT, UR44, 0x118, URZ ;  /* 0x000001182c047890 */ /* 0x000fe2000fffe0ff */
[----:B------:R-:W-:Y:S02]  /*6300*/  LOP3.LUT R150, R150, 0x1, RZ, 0x3c, !PT ;  /* 0x0000000196967812 */ /* 0x000fe400078e3cff */
[----:B------:R2:W1:Y:S01]  /*6310*/  @P0 LDS.128 R16, [R145+0x200] ;  /* 0x0002000091100984 */ /* 0x0004620000000c00 */
[----:B------:R-:W-:Y:S03]  /*6320*/  UPRMT UR4, UR48, 0x654, UR4 ;  /* 0x0000065430047896 */ /* 0x000fe60008000004 */
[----:B------:R2:W1:Y:S04]  /*6330*/  @P0 LDS.128 R84, [R144+0x200] ;  /* 0x0002000090540984 */ /* 0x0004680000000c00 */
[----:B------:R2:W1:Y:S01]  /*6340*/  @P0 LDS.128 R88, [R143+0x200] ;  /* 0x000200008f580984 */ /* 0x0004620000000c00 */
[----:B------:R-:W-:Y:S01]  /*6350*/  @!PT LDS RZ, [RZ] ;  /* 0x00000000fffff984 */ /* 0x000fe20000000800 */
[----:B------:R-:W-:Y:S01]  /*6360*/  @!PT LDS RZ, [RZ] ;  /* 0x00000000fffff984 */ /* 0x000fe20000000800 */
[----:B------:R-:W-:Y:S01]  /*6370*/  @!PT LDS RZ, [RZ] ;  /* 0x00000000fffff984 */ /* 0x000fe20000000800 */
[----:B------:R-:W-:Y:S01]  /*6380*/  @!PT LDS RZ, [RZ] ;  /* 0x00000000fffff984 */ /* 0x000fe20000000800 */
[----:B------:R5:W-:Y:S06]  /*6390*/  MEMBAR.ALL.CTA ;  /* 0x0000000000007992 */ /* 0x000bec0000008000 */
[----:B-----5:R-:W5:Y:S02]  /*63a0*/  FENCE.VIEW.ASYNC.S ;  /* 0x00000000000073c6 */ /* 0x020f640000000000 */
[----:B-----5:R-:W-:Y:S01]  /*63b0*/  SYNCS.ARRIVE.TRANS64.RED.A1T0 RZ, [UR4], RZ ;  /* 0x000000ffffff79a7 */ /* 0x020fe20008100404 */
.L_x_106:
[----:B------:R-:W-:Y:S05]  /*63c0*/  BSYNC B1 ;  /* 0x0000000000017941 */ /* 0x000fea0003800000 */
.L_x_105:
[----:B-1----:R-:W-:Y:S04]  /*63d0*/  SHF.R.U32.HI R0, RZ, 0x15, R2 ;  /* 0x00000015ff007819 */ /* 0x002fe80000011602 */
[----:B------:R-:W-:Y:S01]  /*63e0*/  LOP3.LUT P0, RZ, R0, 0x3, R148, 0x48, !PT ;  /* 0x0000000300ff7812 */ /* 0x000fe20007804894 */
[----:B------:R-:W-:Y:S01]  /*63f0*/  @!UPT UIADD3 URZ, UPT, UPT, URZ, URZ, URZ ;  /* 0x000000fffffff290 */ /* 0x000fe2000fffe0ff */
[----:B------:R-:W-:Y:S11]  /*6400*/  @P4 BRA `(.L_x_110) ;  /* 0x0000000000084947 */ /* 0x000ff60003800000 */
[----:B------:R-:W1:Y:S02]  /*6410*/  SYNCS.PHASECHK.TRANS64.TRYWAIT P1, [R22+URZ+0x150], R4 ;  /* 0x00015004160075a7 */ /* 0x000e6400080211ff */
[----:B-1----:R-:W-:Y:S05]  /*6420*/  @!P1 BRA `(.L_x_111) ;  /* 0x0000002000909947 */ /* 0x002fea0003800000 */
.L_x_110:
[----:B------:R-:W-:Y:S05]  /*6430*/  @!P0 BRA `(.L_x_112) ;  /* 0x0000000000408947 */ /* 0x000fea0003800000 */
[----:B------:R-:W1:Y:S01]  /*6440*/  LDCU.64 UR8, c[0x4][0x70] ;  /* 0x01000e00ff0877ac */ /* 0x000e620008000a00 */
[----:B------:R-:W-:Y:S01]  /*6450*/  MOV R15, 0x0 ;  /* 0x00000000000f7802 */ /* 0x000fe20000000f00 */
[----:B------:R-:W-:Y:S02]  /*6460*/  HFMA2 R12, -RZ, RZ, 0, 5.9604644775390625e-08 ;  /* 0x00000001ff0c7431 */ /* 0x000fe400000001ff */
[----:B------:R-:W-:Y:S02]  /*6470*/  IMAD.MOV.U32 R8, RZ, RZ, 0x192 ;  /* 0x00000192ff087424 */ /* 0x000fe400078e00ff */
[----:B------:R-:W-:Y:S01]  /*6480*/  IMAD.MOV.U32 R13, RZ, RZ, RZ ;  /* 0x000000ffff0d7224 */ /* 0x000fe200078e00ff */
[----:B------:R-:W5:Y:S01]  /*6490*/  LDCU.64 UR6, c[0x4][0x78] ;  /* 0x01000f00ff0677ac */ /* 0x000f620008000a00 */
[----:B------:R-:W2:Y:S01]  /*64a0*/  LDC.64 R14, c[0x4][R15] ;  /* 0x010000000f0e7b82 */ /* 0x000ea20000000a00 */
[----:B------:R-:W3:Y:S01]  /*64b0*/  LDCU.64 UR4, c[0x4][0x10] ;  /* 0x01000200ff0477ac */ /* 0x000ee20008000a00 */
[----:B-1----:R-:W-:Y:S01]  /*64c0*/  MOV R5, UR9 ;  /* 0x0000000900057c02 */ /* 0x002fe20008000f00 */
[----:B------:R-:W-:Y:S01]  /*64d0*/  IMAD.U32 R4, RZ, RZ, UR8 ;  /* 0x00000008ff047e24 */ /* 0x000fe2000f8e00ff */
[----:B-----5:R-:W-:Y:S01]  /*64e0*/  MOV R7, UR7 ;  /* 0x0000000700077c02 */ /* 0x020fe20008000f00 */
[----:B------:R-:W-:Y:S01]  /*64f0*/  IMAD.U32 R6, RZ, RZ, UR6 ;  /* 0x00000006ff067e24 */ /* 0x000fe2000f8e00ff */
[----:B---3--:R-:W-:Y:S01]  /*6500*/  MOV R11, UR5 ;  /* 0x00000005000b7c02 */ /* 0x008fe20008000f00 */
[----:B------:R-:W-:Y:S02]  /*6510*/  IMAD.U32 R10, RZ, RZ, UR4 ;  /* 0x00000004ff0a7e24 */ /* 0x000fe4000f8e00ff */
[----:B------:R-:W-:Y:S07]  /*6520*/  LEPC R20, `(.L_x_112) ;  /* 0x000000001014794e */ /* 0x000fee0000000000 */
[----:B--2-4-:R-:W-:Y:S05]  /*6530*/  CALL.ABS.NOINC R14 ;  /* 0x000000000e007343 */ /* 0x014fea0003c00000 */
.L_x_112:
[----:B------:R-:W-:Y:S01]  /*6540*/  LOP3.LUT P0, RZ, R142, 0x60, RZ, 0xc0, !PT ;  /* 0x000000608eff7812 */ /* 0x000fe2000780c0ff */
[----:B------:R-:W-:Y:S05]  /*6550*/  WARPSYNC.ALL ;  /* 0x0000000000007948 */ /* 0x000fea0003800000 */
[----:B---3--:R-:W-:Y:S01]  /*6560*/  IMAD.U32 R130, R26, 0x10000, RZ ;  /* 0x000100001a827824 */ /* 0x008fe200078e00ff */
[----:B------:R-:W-:Y:S01]  /*6570*/  R2UR UR4, R2 ;  /* 0x00000000020472ca */ /* 0x000fe200000e0000 */
[----:B------:R-:W-:Y:S01]  /*6580*/  IMAD.U32 R124, R16, 0x10000, RZ ;  /* 0x00010000107c7824 */ /* 0x000fe200078e00ff */
[----:B------:R-:W-:Y:S01]  /*6590*/  R2UR UR5, R22 ;  /* 0x00000000160572ca */ /* 0x000fe200000e0000 */
[----:B------:R-:W-:Y:S01]  /*65a0*/  IMAD.SHL.U32 R117, R18, 0x100, RZ ;  /* 0x0000010012757824 */ /* 0x000fe200078e00ff */
[C---:B------:R-:W-:Y:S01]  /*65b0*/  PRMT R0, R24.reuse, 0x8880, RZ ;  /* 0x0000888018007816 */ /* 0x040fe200000000ff */
[----:B------:R-:W-:Y:S01]  /*65c0*/  IMAD.U32 R109, R85, 0x10000, RZ ;  /* 0x00010000556d7824 */ /* 0x000fe200078e00ff */
[----:B------:R-:W-:Y:S01]  /*65d0*/  SHF.L.U32 R2, R24, 0x10, RZ ;  /* 0x0000001018027819 */ /* 0x000fe200000006ff */
[----:B------:R-:W-:Y:S01]  /*65e0*/  IMAD.U32 R94, R90, 0x10000, RZ ;  /* 0x000100005a5e7824 */ /* 0x000fe200078e00ff */
[----:B------:R-:W-:Y:S01]  /*65f0*/  SHF.L.U32 R3, R24, 0x8, RZ ;  /* 0x0000000818037819 */ /* 0x000fe200000006ff */
[----:B------:R-:W-:Y:S01]  /*6600*/  IMAD.SHL.U32 R102, R87, 0x100, RZ ;  /* 0x0000010057667824 */ /* 0x000fe200078e00ff */
[----:B------:R-:W-:Y:S01]  /*6610*/  SHF.R.S32.HI R72, RZ, 0x18, R24 ;  /* 0x00000018ff487819 */ /* 0x000fe20000011418 */
[----:B------:R-:W-:Y:S01]  /*6620*/  BSSY.RECONVERGENT B0, `(.L_x_113) ;  /* 0x0000124000007945 */ /* 0x000fe20003800200 */
[C---:B------:R-:W-:Y:S02]  /*6630*/  PRMT R133, R25.reuse, 0x8880, RZ ;  /* 0x0000888019857816 */ /* 0x040fe400000000ff */
[C---:B------:R-:W-:Y:S02]  /*6640*/  SHF.L.U32 R73, R25.reuse, 0x10, RZ ;  /* 0x0000001019497819 */ /* 0x040fe400000006ff */
[----:B------:R-:W-:Y:S02]  /*6650*/  SHF.L.U32 R132, R25, 0x8, RZ ;  /* 0x0000000819847819 */ /* 0x000fe400000006ff */
[----:B------:R-:W-:Y:S02]  /*6660*/  SHF.R.S32.HI R74, RZ, 0x18, R25 ;  /* 0x00000018ff4a7819 */ /* 0x000fe40000011419 */
[C---:B------:R-:W-:Y:S02]  /*6670*/  PRMT R131, R26.reuse, 0x8880, RZ ;  /* 0x000088801a837816 */ /* 0x040fe400000000ff */
[----:B------:R-:W-:Y:S02]  /*6680*/  SHF.L.U32 R129, R26, 0x8, RZ ;  /* 0x000000081a817819 */ /* 0x000fe400000006ff */
[----:B------:R-:W-:Y:S02]  /*6690*/  SHF.R.S32.HI R75, RZ, 0x18, R26 ;  /* 0x00000018ff4b7819 */ /* 0x000fe4000001141a */
        /* <DEDUP_REMOVED lines=18> */
[----:B------:R-:W1:Y:S01]  /*67c0*/  LDTM.x64 R4, tmem[UR4] ;  /* 0x00000004000479ee */ /* 0x000e620008340000 */
[----:B------:R-:W-:Y:S01]  /*67d0*/  NOP ;  /* 0x0000000000007918 */ /* 0x000fe20000000000 */
[----:B------:R-:W-:Y:S01]  /*67e0*/  SHF.R.S32.HI R73, RZ, 0x18, R73 ;  /* 0x00000018ff497819 */ /* 0x000fe20000011449 */
[----:B------:R-:W-:Y:S01]  /*67f0*/  UIADD3 UR4, UPT, UPT, UR5, 0x170, URZ ;  /* 0x0000017005047890 */ /* 0x000fe2000fffe0ff */
[----:B------:R-:W-:Y:S02]  /*6800*/  SHF.R.S32.HI R2, RZ, 0x18, R2 ;  /* 0x00000018ff027819 */ /* 0x000fe40000011402 */
[----:B------:R-:W-:Y:S01]  /*6810*/  SHF.R.S32.HI R3, RZ, 0x18, R3 ;  /* 0x00000018ff037819 */ /* 0x000fe20000011403 */
[----:B------:R-:W-:Y:S01]  /*6820*/  UPRMT UR4, UR48, 0x654, UR4 ;  /* 0x0000065430047896 */ /* 0x000fe20008000004 */
[C---:B------:R-:W-:Y:S02]  /*6830*/  PRMT R113, R84.reuse, 0x8880, RZ ;  /* 0x0000888054717816 */ /* 0x040fe400000000ff */
[----:B------:R-:W-:Y:S02]  /*6840*/  SHF.L.U32 R112, R84, 0x10, RZ ;  /* 0x0000001054707819 */ /* 0x000fe400000006ff */
[----:B------:R-:W-:Y:S02]  /*6850*/  PRMT R110, R85, 0x8880, RZ ;  /* 0x00008880556e7816 */ /* 0x000fe400000000ff */
[----:B------:R-:W-:Y:S02]  /*6860*/  SHF.R.S32.HI R81, RZ, 0x18, R84 ;  /* 0x00000018ff517819 */ /* 0x000fe40000011454 */
[----:B-1----:R-:W-:Y:S01]  /*6870*/  SYNCS.ARRIVE.TRANS64.RED.A1T0 RZ, [UR4], RZ ;  /* 0x000000ffffff79a7 */ /* 0x002fe20008100404 */
[C---:B------:R-:W-:Y:S02]  /*6880*/  PRMT R107, R86.reuse, 0x8880, RZ ;  /* 0x00008880566b7816 */ /* 0x040fe400000000ff */
[----:B------:R-:W-:Y:S02]  /*6890*/  SHF.R.S32.HI R82, RZ, 0x18, R85 ;  /* 0x00000018ff527819 */ /* 0x000fe40000011455 */
[----:B------:R-:W-:Y:S02]  /*68a0*/  SHF.L.U32 R106, R86, 0x10, RZ ;  /* 0x00000010566a7819 */ /* 0x000fe400000006ff */
[C---:B------:R-:W-:Y:S01]  /*68b0*/  PRMT R104, R87.reuse, 0x8880, RZ ;  /* 0x0000888057687816 */ /* 0x040fe200000000ff */
[C---:B----4-:R-:W-:Y:S01]  /*68c0*/  IMAD R4, R70.reuse, R4, RZ ;  /* 0x0000000446047224 */ /* 0x050fe200078e02ff */
[----:B------:R-:W-:Y:S01]  /*68d0*/  SHF.R.S32.HI R83, RZ, 0x18, R86 ;  /* 0x00000018ff537819 */ /* 0x000fe20000011456 */
[C---:B------:R-:W-:Y:S01]  /*68e0*/  IMAD R5, R70.reuse, R5, RZ ;  /* 0x0000000546057224 */ /* 0x040fe200078e02ff */
[----:B------:R-:W-:Y:S01]  /*68f0*/  SHF.L.U32 R103, R87, 0x10, RZ ;  /* 0x0000001057677819 */ /* 0x000fe200000006ff */
[----:B------:R-:W-:Y:S01]  /*6900*/  IMAD R6, R70, R6, RZ ;  /* 0x0000000646067224 */ /* 0x000fe200078e02ff */
[----:B------:R-:W-:Y:S01]  /*6910*/  PRMT R101, R88, 0x8880, RZ ;  /* 0x0000888058657816 */ /* 0x000fe200000000ff */
[-C--:B------:R-:W-:Y:S01]  /*6920*/  IMAD R4, R0, R71.reuse, R4 ;  /* 0x0000004700047224 */ /* 0x080fe200078e0204 */
[----:B------:R-:W-:Y:S01]  /*6930*/  SHF.L.U32 R100, R88, 0x10, RZ ;  /* 0x0000001058647819 */ /* 0x000fe200000006ff */
[-C--:B------:R-:W-:Y:S01]  /*6940*/  IMAD R5, R2, R71.reuse, R5 ;  /* 0x0000004702057224 */ /* 0x080fe200078e0205 */
[----:B------:R-:W-:Y:S01]  /*6950*/  PRMT R98, R89, 0x8880, RZ ;  /* 0x0000888059627816 */ /* 0x000fe200000000ff */
[----:B------:R-:W-:Y:S01]  /*6960*/  IMAD R6, R3, R71, R6 ;  /* 0x0000004703067224 */ /* 0x000fe200078e0206 */
[----:B------:R-:W-:Y:S01]  /*6970*/  SHF.L.U32 R97, R89, 0x10, RZ ;  /* 0x0000001059617819 */ /* 0x000fe200000006ff */
[----:B------:R-:W-:Y:S01]  /*6980*/  IMAD R3, R70, R18, RZ ;  /* 0x0000001246037224 */ /* 0x000fe200078e02ff */
[----:B------:R-:W-:Y:S01]  /*6990*/  PRMT R95, R90, 0x8880, RZ ;  /* 0x000088805a5f7816 */ /* 0x000fe200000000ff */
[C---:B------:R-:W-:Y:S01]  /*69a0*/  IMAD R18, R70.reuse, R22, RZ ;  /* 0x0000001646127224 */ /* 0x040fe200078e02ff */
[----:B------:R-:W-:Y:S01]  /*69b0*/  PRMT R92, R91, 0x8880, RZ ;  /* 0x000088805b5c7816 */ /* 0x000fe200000000ff */
[----:B------:R-:W-:Y:S01]  /*69c0*/  IMAD R22, R70, R26, RZ ;  /* 0x0000001a46167224 */ /* 0x000fe200078e02ff */
[----:B------:R-:W-:Y:S01]  /*69d0*/  SHF.L.U32 R111, R84, 0x8, RZ ;  /* 0x00000008546f7819 */ /* 0x000fe200000006ff */
[C---:B------:R-:W-:Y:S01]  /*69e0*/  IMAD R26, R70.reuse, R30, RZ ;  /* 0x0000001e461a7224 */ /* 0x040fe200078e02ff */
[----:B------:R-:W-:Y:S01]  /*69f0*/  SHF.R.S32.HI R84, RZ, 0x18, R87 ;  /* 0x00000018ff547819 */ /* 0x000fe20000011457 */
[C---:B------:R-:W-:Y:S01]  /*6a00*/  IMAD R7, R70.reuse, R7, RZ ;  /* 0x0000000746077224 */ /* 0x040fe200078e02ff */
[----:B------:R-:W-:Y:S01]  /*6a10*/  SHF.R.S32.HI R87, RZ, 0x18, R90 ;  /* 0x00000018ff577819 */ /* 0x000fe2000001145a */
[C---:B------:R-:W-:Y:S01]  /*6a20*/  IMAD R30, R70.reuse, R34, RZ ;  /* 0x00000022461e7224 */ /* 0x040fe200078e02ff */
[----:B------:R-:W-:Y:S01]  /*6a30*/  SHF.L.U32 R108, R85, 0x8, RZ ;  /* 0x00000008556c7819 */ /* 0x000fe200000006ff */
[C---:B------:R-:W-:Y:S01]  /*6a40*/  IMAD R34, R70.reuse, R38, RZ ;  /* 0x0000002646227224 */ /* 0x040fe200078e02ff */
[----:B------:R-:W-:Y:S01]  /*6a50*/  SHF.R.S32.HI R85, RZ, 0x18, R88 ;  /* 0x00000018ff557819 */ /* 0x000fe20000011458 */
[----:B------:R-:W-:Y:S01]  /*6a60*/  IMAD R38, R70, R42, RZ ;  /* 0x0000002a46267224 */ /* 0x000fe200078e02ff */
[----:B------:R-:W-:Y:S01]  /*6a70*/  SHF.L.U32 R105, R86, 0x8, RZ ;  /* 0x0000000856697819 */ /* 0x000fe200000006ff */
[C---:B------:R-:W-:Y:S01]  /*6a80*/  IMAD R0, R70.reuse, R16, RZ ;  /* 0x0000001046007224 */ /* 0x040fe200078e02ff */
[----:B------:R-:W-:Y:S01]  /*6a90*/  SHF.R.S32.HI R86, RZ, 0x18, R89 ;  /* 0x00000018ff567819 */ /* 0x000fe20000011459 */
[----:B------:R-:W-:Y:S01]  /*6aa0*/  IMAD R42, R70, R46, RZ ;  /* 0x0000002e462a7224 */ /* 0x000fe200078e02ff */
[----:B------:R-:W-:Y:S01]  /*6ab0*/  SHF.L.U32 R99, R88, 0x8, RZ ;  /* 0x0000000858637819 */ /* 0x000fe200000006ff */
[----:B------:R-:W-:Y:S01]  /*6ac0*/  IMAD R7, R72, R71, R7 ;  /* 0x0000004748077224 */ /* 0x000fe200078e0207 */
[----:B------:R-:W-:Y:S01]  /*6ad0*/  MOV R72, R133 ;  /* 0x0000008500487202 */ /* 0x000fe20000000f00 */
[C---:B------:R-:W-:Y:S01]  /*6ae0*/  IMAD R16, R70.reuse, R20, RZ ;  /* 0x0000001446107224 */ /* 0x040fe200078e02ff */
[----:B------:R-:W-:Y:S01]  /*6af0*/  SHF.R.S32.HI R88, RZ, 0x18, R91 ;  /* 0x00000018ff587819 */ /* 0x000fe2000001145b */
[C---:B------:R-:W-:Y:S01]  /*6b00*/  IMAD R46, R70.reuse, R50, RZ ;  /* 0x00000032462e7224 */ /* 0x040fe200078e02ff */
[----:B------:R-:W-:Y:S01]  /*6b10*/  SHF.L.U32 R96, R89, 0x8, RZ ;  /* 0x0000000859607819 */ /* 0x000fe200000006ff */
[----:B------:R-:W-:Y:S01]  /*6b20*/  IMAD R2, R70, R17, RZ ;  /* 0x0000001146027224 */ /* 0x000fe200078e02ff */
[----:B------:R-:W-:Y:S01]  /*6b30*/  SHF.L.U32 R93, R90, 0x8, RZ ;  /* 0x000000085a5d7819 */ /* 0x000fe200000006ff */
[C---:B------:R-:W-:Y:S01]  /*6b40*/  IMAD R20, R70.reuse, R24, RZ ;  /* 0x0000001846147224 */ /* 0x040fe200078e02ff */
[C---:B------:R-:W-:Y:S01]  /*6b50*/  SHF.L.U32 R90, R91.reuse, 0x10, RZ ;  /* 0x000000105b5a7819 */ /* 0x040fe200000006ff */
[C---:B------:R-:W-:Y:S01]  /*6b60*/  IMAD R50, R70.reuse, R54, RZ ;  /* 0x0000003646327224 */ /* 0x040fe200078e02ff */
[----:B------:R-:W-:Y:S01]  /*6b70*/  SHF.L.U32 R89, R91, 0x8, RZ ;  /* 0x000000085b597819 */ /* 0x000fe200000006ff */
[----:B------:R-:W-:Y:S01]  /*6b80*/  IMAD R17, R70, R21, RZ ;  /* 0x0000001546117224 */ /* 0x000fe200078e02ff */
[----:B------:R-:W-:Y:S01]  /*6b90*/  IADD3 R68, PT, PT, R68, 0x1, RZ ;  /* 0x0000000144447810 */ /* 0x000fe20007ffe0ff */
[C---:B------:R-:W-:Y:S02]  /*6ba0*/  IMAD R24, R70.reuse, R28, RZ ;  /* 0x0000001c46187224 */ /* 0x040fe400078e02ff */
[C---:B------:R-:W-:Y:S02]  /*6bb0*/  IMAD R54, R70.reuse, R58, RZ ;  /* 0x0000003a46367224 */ /* 0x040fe400078e02ff */
[C---:B------:R-:W-:Y:S02]  /*6bc0*/  IMAD R8, R70.reuse, R8, RZ ;  /* 0x0000000846087224 */ /* 0x040fe400078e02ff */
[C---:B------:R-:W-:Y:S02]  /*6bd0*/  IMAD R21, R70.reuse, R25, RZ ;  /* 0x0000001946157224 */ /* 0x040fe400078e02ff */
[C---:B------:R-:W-:Y:S02]  /*6be0*/  IMAD R28, R70.reuse, R32, RZ ;  /* 0x00000020461c7224 */ /* 0x040fe400078e02ff */
[C---:B------:R-:W-:Y:S02]  /*6bf0*/  IMAD R58, R70.reuse, R62, RZ ;  /* 0x0000003e463a7224 */ /* 0x040fe400078e02ff */
[C---:B------:R-:W-:Y:S02]  /*6c00*/  IMAD R25, R70.reuse, R29, RZ ;  /* 0x0000001d46197224 */ /* 0x040fe400078e02ff */
[C---:B------:R-:W-:Y:S02]  /*6c10*/  IMAD R32, R70.reuse, R36, RZ ;  /* 0x0000002446207224 */ /* 0x040fe400078e02ff */
[C---:B------:R-:W-:Y:S01]  /*6c20*/  IMAD R62, R70.reuse, R66, RZ ;  /* 0x00000042463e7224 */ /* 0x040fe200078e02ff */
[----:B------:R-:W-:Y:S01]  /*6c30*/  I2IP.S8.S32.SAT R66, R7, R6, RZ ;  /* 0x0000000607427239 */ /* 0x000fe200000014ff */
[C---:B------:R-:W-:Y:S01]  /*6c40*/  IMAD R9, R70.reuse, R9, RZ ;  /* 0x0000000946097224 */ /* 0x040fe200078e02ff */
[----:B------:R-:W-:Y:S01]  /*6c50*/  SHF.R.S32.HI R6, RZ, 0x18, R132 ;  /* 0x00000018ff067819 */ /* 0x000fe20000011484 */
[C---:B------:R-:W-:Y:S02]  /*6c60*/  IMAD R29, R70.reuse, R33, RZ ;  /* 0x00000021461d7224 */ /* 0x040fe400078e02ff */
[C---:B------:R-:W-:Y:S02]  /*6c70*/  IMAD R36, R70.reuse, R40, RZ ;  /* 0x0000002846247224 */ /* 0x040fe400078e02ff */
[C---:B------:R-:W-:Y:S02]  /*6c80*/  IMAD R33, R70.reuse, R37, RZ ;  /* 0x0000002546217224 */ /* 0x040fe400078e02ff */
[C---:B------:R-:W-:Y:S02]  /*6c90*/  IMAD R40, R70.reuse, R44, RZ ;  /* 0x0000002c46287224 */ /* 0x040fe400078e02ff */
[C---:B------:R-:W-:Y:S02]  /*6ca0*/  IMAD R10, R70.reuse, R10, RZ ;  /* 0x0000000a460a7224 */ /* 0x040fe400078e02ff */
[C---:B------:R-:W-:Y:S02]  /*6cb0*/  IMAD R37, R70.reuse, R41, RZ ;  /* 0x0000002946257224 */ /* 0x040fe400078e02ff */
[----:B------:R-:W-:Y:S02]  /*6cc0*/  IMAD R44, R70, R48, RZ ;  /* 0x00000030462c7224 */ /* 0x000fe400078e02ff */
[----:B------:R-:W-:Y:S01]  /*6cd0*/  IMAD R8, R72, R71, R8 ;  /* 0x0000004748087224 */ /* 0x000fe200078e0208 */
[----:B------:R-:W-:Y:S01]  /*6ce0*/  I2IP.S8.S32.SAT R72, R5, R4, R66 ;  /* 0x0000000405487239 */ /* 0x000fe20000001442 */
[C---:B------:R-:W-:Y:S01]  /*6cf0*/  IMAD R41, R70.reuse, R45, RZ ;  /* 0x0000002d46297224 */ /* 0x040fe200078e02ff */
[----:B------:R-:W-:Y:S01]  /*6d00*/  SHF.R.S32.HI R4, RZ, 0x18, R127 ;  /* 0x00000018ff047819 */ /* 0x000fe2000001147f */
[C---:B------:R-:W-:Y:S01]  /*6d10*/  IMAD R48, R70.reuse, R52, RZ ;  /* 0x0000003446307224 */ /* 0x040fe200078e02ff */
[----:B------:R-:W-:Y:S01]  /*6d20*/  SHF.R.S32.HI R5, RZ, 0x18, R126 ;  /* 0x00000018ff057819 */ /* 0x000fe2000001147e */
[C---:B------:R-:W-:Y:S02]  /*6d30*/  IMAD R11, R70.reuse, R11, RZ ;  /* 0x0000000b460b7224 */ /* 0x040fe400078e02ff */
[C---:B------:R-:W-:Y:S02]  /*6d40*/  IMAD R45, R70.reuse, R49, RZ ;  /* 0x00000031462d7224 */ /* 0x040fe400078e02ff */
[C---:B------:R-:W-:Y:S02]  /*6d50*/  IMAD R52, R70.reuse, R56, RZ ;  /* 0x0000003846347224 */ /* 0x040fe400078e02ff */
[----:B------:R-:W-:Y:S02]  /*6d60*/  IMAD R9, R73, R71, R9 ;  /* 0x0000004749097224 */ /* 0x000fe400078e0209 */
[C---:B------:R-:W-:Y:S02]  /*6d70*/  IMAD R49, R70.reuse, R53, RZ ;  /* 0x0000003546317224 */ /* 0x040fe400078e02ff */
[C---:B------:R-:W-:Y:S02]  /*6d80*/  IMAD R56, R70.reuse, R60, RZ ;  /* 0x0000003c46387224 */ /* 0x040fe400078e02ff */
[C---:B------:R-:W-:Y:S02]  /*6d90*/  IMAD R12, R70.reuse, R12, RZ ;  /* 0x0000000c460c7224 */ /* 0x040fe400078e02ff */
[C---:B------:R-:W-:Y:S02]  /*6da0*/  IMAD R53, R70.reuse, R57, RZ ;  /* 0x0000003946357224 */ /* 0x040fe400078e02ff */
[----:B------:R-:W-:Y:S01]  /*6db0*/  IMAD R60, R70, R64, RZ ;  /* 0x00000040463c7224 */ /* 0x000fe200078e02ff */
[----:B------:R-:W-:Y:S01]  /*6dc0*/  SHF.R.S32.HI R64, RZ, 0x18, R130 ;  /* 0x00000018ff407819 */ /* 0x000fe20000011482 */
[----:B------:R-:W-:Y:S02]  /*6dd0*/  IMAD.MOV.U32 R7, RZ, RZ, R131 ;  /* 0x000000ffff077224 */ /* 0x000fe400078e0083 */
[----:B------:R-:W-:Y:S01]  /*6de0*/  IMAD R10, R6, R71, R10 ;  /* 0x00000047060a7224 */ /* 0x000fe200078e020a */
[----:B------:R-:W-:Y:S01]  /*6df0*/  MOV R6, R128 ;  /* 0x0000008000067202 */ /* 0x000fe20000000f00 */
[C---:B------:R-:W-:Y:S02]  /*6e00*/  IMAD R57, R70.reuse, R61, RZ ;  /* 0x0000003d46397224 */ /* 0x040fe400078e02ff */
[C---:B------:R-:W-:Y:S02]  /*6e10*/  IMAD R13, R70.reuse, R13, RZ ;  /* 0x0000000d460d7224 */ /* 0x040fe400078e02ff */
[----:B------:R-:W-:Y:S01]  /*6e20*/  IMAD R61, R70, R65, RZ ;  /* 0x00000041463d7224 */ /* 0x000fe200078e02ff */
[----:B------:R-:W-:Y:S01]  /*6e30*/  SHF.R.S32.HI R65, RZ, 0x18, R129 ;  /* 0x00000018ff417819 */ /* 0x000fe20000011481 */
[-C--:B------:R-:W-:Y:S02]  /*6e40*/  IMAD R11, R74, R71.reuse, R11 ;  /* 0x000000474a0b7224 */ /* 0x080fe400078e020b */
[C---:B------:R-:W-:Y:S02]  /*6e50*/  IMAD R14, R70.reuse, R14, RZ ;  /* 0x0000000e460e7224 */ /* 0x040fe400078e02ff */
[----:B------:R-:W-:Y:S01]  /*6e60*/  IMAD R12, R7, R71, R12 ;  /* 0x00000047070c7224 */ /* 0x000fe200078e020c */
[----:B------:R-:W-:Y:S01]  /*6e70*/  I2IP.S8.S32.SAT R10, R11, R10, RZ ;  /* 0x0000000a0b0a7239 */ /* 0x000fe200000014ff */
[----:B------:R-:W-:Y:S01]  /*6e80*/  IMAD R15, R70, R15, RZ ;  /* 0x0000000f460f7224 */ /* 0x000fe200078e02ff */
[----:B------:R-:W-:Y:S01]  /*6e90*/  SHF.R.S32.HI R7, RZ, 0x18, R123 ;  /* 0x00000018ff077819 */ /* 0x000fe2000001147b */
[-C--:B------:R-:W-:Y:S01]  /*6ea0*/  IMAD R13, R64, R71.reuse, R13 ;  /* 0x00000047400d7224 */ /* 0x080fe200078e020d */
[----:B------:R-:W-:Y:S01]  /*6eb0*/  I2IP.S8.S32.SAT R73, R9, R8, R10 ;  /* 0x0000000809497239 */ /* 0x000fe2000000140a */
[-C--:B------:R-:W-:Y:S02]  /*6ec0*/  IMAD R14, R65, R71.reuse, R14 ;  /* 0x00000047410e7224 */ /* 0x080fe400078e020e */
[-C--:B------:R-:W-:Y:S02]  /*6ed0*/  IMAD R15, R75, R71.reuse, R15 ;  /* 0x000000474b0f7224 */ /* 0x080fe400078e020f */
[----:B------:R-:W-:Y:S01]  /*6ee0*/  IMAD R0, R6, R71, R0 ;  /* 0x0000004706007224 */ /* 0x000fe200078e0200 */
[----:B------:R-:W-:Y:S01]  /*6ef0*/  SHF.R.S32.HI R6, RZ, 0x18, R124 ;  /* 0x00000018ff067819 */ /* 0x000fe2000001147c */
[----:B------:R-:W-:Y:S01]  /*6f00*/  IMAD R19, R70, R19, RZ ;  /* 0x0000001346137224 */ /* 0x000fe200078e02ff */
[----:B------:R-:W-:Y:S01]  /*6f10*/  I2IP.S8.S32.SAT R14, R15, R14, RZ ;  /* 0x0000000e0f0e7239 */ /* 0x000fe200000014ff */
[----:B------:R-:W-:Y:S01]  /*6f20*/  IMAD R2, R4, R71, R2 ;  /* 0x0000004704027224 */ /* 0x000fe200078e0202 */
[----:B------:R-:W-:Y:S01]  /*6f30*/  MOV R4, R125 ;  /* 0x0000007d00047202 */ /* 0x000fe20000000f00 */
[-C--:B------:R-:W-:Y:S01]  /*6f40*/  IMAD R3, R5, R71.reuse, R3 ;  /* 0x0000004705037224 */ /* 0x080fe200078e0203 */
[----:B------:R-:W-:Y:S01]  /*6f50*/  I2IP.S8.S32.SAT R74, R13, R12, R14 ;  /* 0x0000000c0d4a7239 */ /* 0x000fe2000000140e */
[-C--:B------:R-:W-:Y:S02]  /*6f60*/  IMAD R19, R76, R71.reuse, R19 ;  /* 0x000000474c137224 */ /* 0x080fe400078e0213 */
[----:B------:R-:W-:Y:S01]  /*6f70*/  IMAD R16, R4, R71, R16 ;  /* 0x0000004704107224 */ /* 0x000fe200078e0210 */
[----:B------:R-:W-:Y:S01]  /*6f80*/  SHF.R.S32.HI R4, RZ, 0x18, R121 ;  /* 0x00000018ff047819 */ /* 0x000fe20000011479 */
[----:B------:R-:W-:Y:S01]  /*6f90*/  IMAD R23, R70, R23, RZ ;  /* 0x0000001746177224 */ /* 0x000fe200078e02ff */
[----:B------:R-:W-:Y:S01]  /*6fa0*/  I2IP.S8.S32.SAT R19, R19, R3, RZ ;  /* 0x0000000313137239 */ /* 0x000fe200000014ff */
[-C--:B------:R-:W-:Y:S01]  /*6fb0*/  IMAD R17, R6, R71.reuse, R17 ;  /* 0x0000004706117224 */ /* 0x080fe200078e0211 */
[----:B------:R-:W-:Y:S01]  /*6fc0*/  MOV R3, R122 ;  /* 0x0000007a00037202 */ /* 0x000fe20000000f00 */
[-C--:B------:R-:W-:Y:S01]  /*6fd0*/  IMAD R18, R7, R71.reuse, R18 ;  /* 0x0000004707127224 */ /* 0x080fe200078e0212 */
[----:B------:R-:W-:Y:S01]  /*6fe0*/  I2IP.S8.S32.SAT R75, R2, R0, R19 ;  /* 0x00000000024b7239 */ /* 0x000fe20000001413 */
[-C--:B------:R-:W-:Y:S01]  /*6ff0*/  IMAD R23, R77, R71.reuse, R23 ;  /* 0x000000474d177224 */ /* 0x080fe200078e0217 */
[----:B------:R-:W-:Y:S01]  /*7000*/  SHF.R.S32.HI R0, RZ, 0x18, R120 ;  /* 0x00000018ff007819 */ /* 0x000fe20000011478 */
[----:B------:R-:W-:Y:S01]  /*7010*/  IMAD R20, R3, R71, R20 ;  /* 0x0000004703147224 */ /* 0x000fe200078e0214 */
[----:B------:R-:W-:Y:S01]  /*7020*/  MOV R2, R119 ;  /* 0x0000007700027202 */ /* 0x000fe20000000f00 */
[----:B------:R-:W-:Y:S01]  /*7030*/  IMAD R27, R70, R27, RZ ;  /* 0x0000001b461b7224 */ /* 0x000fe200078e02ff */
[----:B------:R1:W-:Y:S01]  /*7040*/  STS.128 [R146+UR44+0x2200], R72 ;  /* 0x0022004892007988 */ /* 0x0003e20008000c2c */
[-C--:B------:R-:W-:Y:S01]  /*7050*/  IMAD R21, R4, R71.reuse, R21 ;  /* 0x0000004704157224 */ /* 0x080fe200078e0215 */
[----:B------:R-:W-:Y:S01]  /*7060*/  I2IP.S8.S32.SAT R18, R23, R18, RZ ;  /* 0x0000001217127239 */ /* 0x000fe200000014ff */
[-C--:B------:R-:W-:Y:S01]  /*7070*/  IMAD R22, R0, R71.reuse, R22 ;  /* 0x0000004700167224 */ /* 0x080fe200078e0216 */
[----:B------:R-:W-:Y:S01]  /*7080*/  SHF.R.S32.HI R3, RZ, 0x18, R118 ;  /* 0x00000018ff037819 */ /* 0x000fe20000011476 */
[-C--:B------:R-:W-:Y:S01]  /*7090*/  IMAD R27, R78, R71.reuse, R27 ;  /* 0x000000474e1b7224 */ /* 0x080fe200078e021b */
[----:B------:R-:W-:Y:S01]  /*70a0*/  SHF.R.S32.HI R4, RZ, 0x18, R117 ;  /* 0x00000018ff047819 */ /* 0x000fe20000011475 */
[----:B------:R-:W-:Y:S01]  /*70b0*/  IMAD R24, R2, R71, R24 ;  /* 0x0000004702187224 */ /* 0x000fe200078e0218 */
[----:B------:R-:W-:Y:S01]  /*70c0*/  I2IP.S8.S32.SAT R16, R17, R16, R18 ;  /* 0x0000001011107239 */ /* 0x000fe20000001412 */
[----:B------:R-:W-:Y:S01]  /*70d0*/  IMAD R31, R70, R31, RZ ;  /* 0x0000001f461f7224 */ /* 0x000fe200078e02ff */
[----:B------:R-:W-:Y:S01]  /*70e0*/  I2IP.S8.S32.SAT R17, R27, R22, RZ ;  /* 0x000000161b117239 */ /* 0x000fe200000014ff */
[-C--:B------:R-:W-:Y:S01]  /*70f0*/  IMAD R25, R3, R71.reuse, R25 ;  /* 0x0000004703197224 */ /* 0x080fe200078e0219 */
[----:B------:R-:W-:Y:S01]  /*7100*/  SHF.R.S32.HI R2, RZ, 0x18, R115 ;  /* 0x00000018ff027819 */ /* 0x000fe20000011473 */
[-C--:B------:R-:W-:Y:S01]  /*7110*/  IMAD R26, R4, R71.reuse, R26 ;  /* 0x00000047041a7224 */ /* 0x080fe200078e021a */
[----:B------:R-:W-:Y:S01]  /*7120*/  I2IP.S8.S32.SAT R17, R21, R20, R17 ;  /* 0x0000001415117239 */ /* 0x000fe20000001411 */
[----:B------:R-:W-:Y:S01]  /*7130*/  IMAD.MOV.U32 R0, RZ, RZ, R116 ;  /* 0x000000ffff007224 */ /* 0x000fe200078e0074 */
[----:B------:R-:W-:Y:S01]  /*7140*/  SHF.R.S32.HI R3, RZ, 0x18, R114 ;  /* 0x00000018ff037819 */ /* 0x000fe20000011472 */
[-C--:B------:R-:W-:Y:S01]  /*7150*/  IMAD R31, R79, R71.reuse, R31 ;  /* 0x000000474f1f7224 */ /* 0x080fe200078e021f */
[----:B------:R-:W-:Y:S01]  /*7160*/  SHF.R.S32.HI R4, RZ, 0x18, R108 ;  /* 0x00000018ff047819 */ /* 0x000fe2000001146c */
[----:B------:R-:W-:Y:S01]  /*7170*/  IMAD R28, R0, R71, R28 ;  /* 0x00000047001c7224 */ /* 0x000fe200078e021c */
[----:B------:R-:W-:Y:S01]  /*7180*/  MOV R0, R113 ;  /* 0x0000007100007202 */ /* 0x000fe20000000f00 */
[----:B------:R-:W-:Y:S01]  /*7190*/  IMAD R35, R70, R35, RZ ;  /* 0x0000002346237224 */ /* 0x000fe200078e02ff */
[----:B------:R-:W-:Y:S01]  /*71a0*/  I2IP.S8.S32.SAT R18, R31, R26, RZ ;  /* 0x0000001a1f127239 */ /* 0x000fe200000014ff */
[-C--:B------:R-:W-:Y:S01]  /*71b0*/  IMAD R29, R2, R71.reuse, R29 ;  /* 0x00000047021d7224 */ /* 0x080fe200078e021d */
[----:B------:R-:W-:Y:S01]  /*71c0*/  SHF.R.S32.HI R2, RZ, 0x18, R112 ;  /* 0x00000018ff027819 */ /* 0x000fe20000011470 */
[-C--:B------:R-:W-:Y:S01]  /*71d0*/  IMAD R30, R3, R71.reuse, R30 ;  /* 0x00000047031e7224 */ /* 0x080fe200078e021e */
[----:B------:R-:W-:Y:S01]  /*71e0*/  I2IP.S8.S32.SAT R18, R25, R24, R18 ;  /* 0x0000001819127239 */ /* 0x000fe20000001412 */
[-C--:B------:R-:W-:Y:S01]  /*71f0*/  IMAD R35, R80, R71.reuse, R35 ;  /* 0x0000004750237224 */ /* 0x080fe200078e0223 */
[----:B------:R-:W-:Y:S01]  /*7200*/  SHF.R.S32.HI R3, RZ, 0x18, R109 ;  /* 0x00000018ff037819 */ /* 0x000fe2000001146d */
        /* <DEDUP_REMOVED lines=8> */
[----:B------:R-:W-:Y:S01]  /*7290*/  IMAD R39, R81, R71, R39 ;  /* 0x0000004751277224 */ /* 0x000fe200078e0227 */
[----:B------:R-:W-:Y:S01]  /*72a0*/  MOV R0, R107 ;  /* 0x0000006b00007202 */ /* 0x000fe20000000f00 */
[----:B------:R-:W-:Y:S01]  /*72b0*/  IMAD R36, R2, R71, R36 ;  /* 0x0000004702247224 */ /* 0x000fe200078e0224 */
[----:B------:R-:W-:Y:S01]  /*72c0*/  SHF.R.S32.HI R2, RZ, 0x18, R106 ;  /* 0x00000018ff027819 */ /* 0x000fe2000001146a */
[----:B------:R-:W-:Y:S01]  /*72d0*/  IMAD R43, R70, R43, RZ ;  /* 0x0000002b462b7224 */ /* 0x000fe200078e02ff */
[----:B------:R1:W-:Y:S01]  /*72e0*/  STS.128 [R145+0x2200], R16 ;  /* 0x0022001091007388 */ /* 0x0003e20000000c00 */
[-C--:B------:R-:W-:Y:S01]  /*72f0*/  IMAD R37, R3, R71.reuse, R37 ;  /* 0x0000004703257224 */ /* 0x080fe200078e0225 */
[----:B------:R-:W-:Y:S01]  /*7300*/  I2IP.S8.S32.SAT R34, R39, R34, RZ ;  /* 0x0000002227227239 */ /* 0x000fe200000014ff */
[-C--:B------:R-:W-:Y:S01]  /*7310*/  IMAD R38, R4, R71.reuse, R38 ;  /* 0x0000004704267224 */ /* 0x080fe200078e0226 */
[----:B------:R-:W-:Y:S01]  /*7320*/  SHF.R.S32.HI R3, RZ, 0x18, R103 ;  /* 0x00000018ff037819 */ /* 0x000fe20000011467 */
[-C--:B------:R-:W-:Y:S01]  /*7330*/  IMAD R43, R82, R71.reuse, R43 ;  /* 0x00000047522b7224 */ /* 0x080fe200078e022b */
[----:B------:R-:W-:Y:S01]  /*7340*/  I2IP.S8.S32.SAT R32, R33, R32, R34 ;  /* 0x0000002021207239 */ /* 0x000fe20000001422 */
        /* <DEDUP_REMOVED lines=15> */
[----:B------:R-:W-:Y:S01]  /*7440*/  SHF.R.S32.HI R3, RZ, 0x18, R97 ;  /* 0x00000018ff037819 */ /* 0x000fe20000011461 */
[-C--:B------:R-:W-:Y:S01]  /*7450*/  IMAD R46, R4, R71.reuse, R46 ;  /* 0x00000047042e7224 */ /* 0x080fe200078e022e */
[----:B------:R-:W-:Y:S01]  /*7460*/  I2IP.S8.S32.SAT R34, R41, R40, R34 ;  /* 0x0000002829227239 */ /* 0x000fe20000001422 */
[----:B------:R-:W-:Y:S02]  /*7470*/  IMAD.MOV.U32 R0, RZ, RZ, R101 ;  /* 0x000000ffff007224 */ /* 0x000fe400078e0065 */
        /* <DEDUP_REMOVED lines=8> */
[----:B------:R-:W-:Y:S01]  /*7500*/  SHF.R.S32.HI R0, RZ, 0x18, R96 ;  /* 0x00000018ff007819 */ /* 0x000fe20000011460 */
[-C--:B------:R-:W-:Y:S01]  /*7510*/  IMAD R55, R85, R71.reuse, R55 ;  /* 0x0000004755377224 */ /* 0x080fe200078e0237 */
[----:B------:R-:W-:Y:S01]  /*7520*/  I2IP.S8.S32.SAT R35, R45, R44, R35 ;  /* 0x0000002c2d237239 */ /* 0x000fe20000001423 */
[----:B------:R-:W-:Y:S01]  /*7530*/  IMAD R52, R2, R71, R52 ;  /* 0x0000004702347224 */ /* 0x000fe200078e0234 */
[----:B------:R-:W-:Y:S01]  /*7540*/  MOV R2, R95 ;  /* 0x0000005f00027202 */ /* 0x000fe20000000f00 */
[----:B------:R-:W-:Y:S01]  /*7550*/  IMAD R53, R3, R71, R53 ;  /* 0x0000004703357224 */ /* 0x000fe200078e0235 */
[----:B------:R-:W-:Y:S01]  /*7560*/  SHF.R.S32.HI R3, RZ, 0x18, R94 ;  /* 0x00000018ff037819 */ /* 0x000fe2000001145e */
[----:B------:R1:W-:Y:S01]  /*7570*/  STS.128 [R144+0x2200], R32 ;  /* 0x0022002090007388 */ /* 0x0003e20000000c00 */
[----:B------:R-:W-:Y:S01]  /*7580*/  IMAD R59, R70, R59, RZ ;  /* 0x0000003b463b7224 */ /* 0x000fe200078e02ff */
[----:B------:R-:W-:Y:S01]  /*7590*/  I2IP.S8.S32.SAT R50, R55, R50, RZ ;  /* 0x0000003237327239 */ /* 0x000fe200000014ff */
[-C--:B------:R-:W-:Y:S01]  /*75a0*/  IMAD R54, R0, R71.reuse, R54 ;  /* 0x0000004700367224 */ /* 0x080fe200078e0236 */
[----:B------:R-:W-:Y:S01]  /*75b0*/  SHF.R.S32.HI R0, RZ, 0x18, R93 ;  /* 0x00000018ff007819 */ /* 0x000fe2000001145d */
[-C--:B------:R-:W-:Y:S01]  /*75c0*/  IMAD R59, R86, R71.reuse, R59 ;  /* 0x00000047563b7224 */ /* 0x080fe200078e023b */
[----:B------:R-:W-:Y:S01]  /*75d0*/  I2IP.S8.S32.SAT R48, R49, R48, R50 ;  /* 0x0000003031307239 */ /* 0x000fe20000001432 */
[-C--:B------:R-:W-:Y:S01]  /*75e0*/  IMAD R56, R2, R71.reuse, R56 ;  /* 0x0000004702387224 */ /* 0x080fe200078e0238 */
[----:B------:R-:W-:Y:S01]  /*75f0*/  MOV R2, R92 ;  /* 0x0000005c00027202 */ /* 0x000fe20000000f00 */
        /* <DEDUP_REMOVED lines=8> */
[-C--:B------:R-:W-:Y:S02]  /*7680*/  IMAD R60, R2, R71.reuse, R60 ;  /* 0x00000047023c7224 */ /* 0x080fe400078e023c */
[----:B------:R-:W-:Y:S01]  /*7690*/  IMAD R61, R3, R71, R61 ;  /* 0x00000047033d7224 */ /* 0x000fe200078e023d */
[----:B------:R-:W-:Y:S01]  /*76a0*/  I2IP.S8.S32.SAT R58, R63, R58, RZ ;  /* 0x0000003a3f3a7239 */ /* 0x000fe200000014ff */
[----:B------:R-:W-:Y:S02]  /*76b0*/  IMAD R67, R70, R67, RZ ;  /* 0x0000004346437224 */ /* 0x000fe400078e02ff */
[-C--:B------:R-:W-:Y:S01]  /*76c0*/  IMAD R62, R0, R71.reuse, R62 ;  /* 0x00000047003e7224 */ /* 0x080fe200078e023e */
[----:B------:R-:W-:Y:S01]  /*76d0*/  I2IP.S8.S32.SAT R50, R57, R56, R58 ;  /* 0x0000003839327239 */ /* 0x000fe2000000143a */
[----:B------:R-:W-:Y:S05]  /*76e0*/  IMAD R67, R88, R71, R67 ;  /* 0x0000004758437224 */ /* 0x000fea00078e0243 */
[----:B------:R-:W-:Y:S04]  /*76f0*/  I2IP.S8.S32.SAT R51, R67, R62, RZ ;  /* 0x0000003e43337239 */ /* 0x000fe800000014ff */
[----:B------:R-:W-:Y:S05]  /*7700*/  I2IP.S8.S32.SAT R51, R61, R60, R51 ;  /* 0x0000003c3d337239 */ /* 0x000fea0000001433 */
[----:B------:R1:W-:Y:S01]  /*7710*/  STS.128 [R143+0x2200], R48 ;  /* 0x002200308f007388 */ /* 0x0003e20000000c00 */
[----:B------:R-:W-:Y:S01]  /*7720*/  @!PT LDS RZ, [RZ] ;  /* 0x00000000fffff984 */ /* 0x000fe20000000800 */
[----:B------:R-:W-:Y:S01]  /*7730*/  @!PT LDS RZ, [RZ] ;  /* 0x00000000fffff984 */ /* 0x000fe20000000800 */
[----:B------:R-:W-:Y:S01]  /*7740*/  @!PT LDS RZ, [RZ] ;  /* 0x00000000fffff984 */ /* 0x000fe20000000800 */
[----:B------:R-:W-:Y:S01]  /*7750*/  @!PT LDS RZ, [RZ] ;  /* 0x00000000fffff984 */ /* 0x000fe20000000800 */
[----:B------:R3:W-:Y:S07]  /*7760*/  MEMBAR.ALL.CTA ;  /* 0x0000000000007992 */ /* 0x0007ee0000008000 */
[----:B---3--:R-:W3:Y:S02]  /*7770*/  FENCE.VIEW.ASYNC.S ;  /* 0x00000000000073c6 */ /* 0x008ee40000000000 */
[----:B---3--:R-:W-:Y:S06]  /*7780*/  BAR.SYNC.DEFER_BLOCKING 0x1, 0x80 ;  /* 0x0042000000007b1d */ /* 0x008fec0000010000 */
[----:B------:R-:W-:Y:S05]  /*7790*/  @P0 BRA `(.L_x_114) ;  /* 0x0000000000300947 */ /* 0x000fea0003800000 */
[----:B------:R-:W-:Y:S02]  /*77a0*/  UIADD3 UR4, UPT, UPT, UR44, 0x2200, URZ ;  /* 0x000022002c047890 */ /* 0x000fe4000fffe0ff */
[----:B------:R-:W-:Y:S02]  /*77b0*/  USHF.L.U32 UR9, UR45, 0x6, URZ ;  /* 0x000000062d097899 */ /* 0x000fe400080006ff */
[----:B------:R-:W-:Y:S02]  /*77c0*/  USHF.L.U32 UR10, UR46, 0x7, URZ ;  /* 0x000000072e0a7899 */ /* 0x000fe400080006ff */
[----:B------:R-:W-:Y:S01]  /*77d0*/  MOV R153, UR4 ;  /* 0x0000000400997c02 */ /* 0x000fe20008000f00 */
[----:B------:R-:W-:Y:S01]  /*77e0*/  UIADD3 UR4, UP0, UPT, UR62, 0x680, URZ ;  /* 0x000006803e047890 */ /* 0x000fe2000ff1e0ff */
[----:B------:R-:W-:Y:S02]  /*77f0*/  UMOV UR11, UR36 ;  /* 0x00000024000b7c82 */ /* 0x000fe40008000000 */
[----:B------:R-:W-:Y:S01]  /*7800*/  R2UR UR8, R153 ;  /* 0x00000000990872ca */ /* 0x000fe200000e0000 */
[----:B------:R-:W-:Y:S11]  /*7810*/  UIADD3.X UR5, UPT, UPT, URZ, UR63, URZ, UP0, !UPT ;  /* 0x0000003fff057290 */ /* 0x000ff600087fe4ff */
[----:B------:R-:W-:Y:S01]  /*7820*/  @!UPT UIADD3 URZ, UPT, UPT, URZ, URZ, URZ ;  /* 0x000000fffffff290 */ /* 0x000fe2000fffe0ff */
[----:B------:R3:W-:Y:S01]  /*7830*/  UTMASTG.3D [UR8], [UR4] ;  /* 0x00000008040073b5 */ /* 0x0007e20008010000 */
[----:B------:R0:W-:Y:S01]  /*7840*/  UTMACMDFLUSH ;  /* 0x00000000000079b7 */ /* 0x0001e20000000000 */
[----:B---3--:R-:W-:Y:S04]  /*7850*/  DEPBAR.LE SB0, 0x0 ;  /* 0x000080000000791a */ /* 0x008fe80000000000 */
.L_x_114:
[----:B------:R-:W-:Y:S05]  /*7860*/  BSYNC.RECONVERGENT B0 ;  /* 0x0000000000007941 */ /* 0x000fea0003800200 */
.L_x_113:
[----:B------:R-:W-:Y:S01]  /*7870*/  BAR.SYNC.DEFER_BLOCKING 0x1, 0x80 ;  /* 0x0042000000007b1d */ /* 0x000fe20000010000 */
[----:B------:R-:W-:Y:S01]  /*7880*/  ISETP.NE.AND P0, PT, R149, 0x2, PT ;  /* 0x000000029500780c */ /* 0x000fe20003f05270 */
[----:B------:R-:W-:Y:S01]  /*7890*/  UISETP.NE.AND UP0, UPT, UR47, URZ, UPT ;  /* 0x000000ff2f00728c */ /* 0x000fe2000bf05270 */
[----:B------:R-:W-:Y:S01]  /*78a0*/  ISETP.NE.AND P1, PT, R68, 0x4, PT ;  /* 0x000000044400780c */ /* 0x000fe20003f25270 */
[----:B------:R-:W-:Y:S01]  /*78b0*/  UIADD3 UR45, UPT, UPT, UR37, UR57, URZ ;  /* 0x00000039252d7290 */ /* 0x000fe2000fffe0ff */
[----:B------:R-:W-:Y:S01]  /*78c0*/  SEL R2, RZ, 0x1, P0 ;  /* 0x00000001ff027807 */ /* 0x000fe20000000000 */
[----:B------:R-:W-:Y:S01]  /*78d0*/  UIADD3 UR46, UPT, UPT, UR38, UR60, URZ ;  /* 0x0000003c262e7290 */ /* 0x000fe2000fffe0ff */
[----:B------:R-:W-:Y:S02]  /*78e0*/  SEL R0, RZ, 0x1, P1 ;  /* 0x00000001ff007807 */ /* 0x000fe40000800000 */
[----:B------:R-:W-:Y:S02]  /*78f0*/  LOP3.LUT R151, R151, R2, RZ, 0x3c, !PT ;  /* 0x0000000297977212 */ /* 0x000fe400078e3cff */
[----:B------:R-:W-:Y:S02]  /*7900*/  LOP3.LUT R152, R152, R0, RZ, 0x3c, !PT ;  /* 0x0000000098987212 */ /* 0x000fe400078e3cff */
[----:B------:R-:W-:Y:S02]  /*7910*/  SEL R149, R149, RZ, P0 ;  /* 0x000000ff95957207 */ /* 0x000fe40000000000 */
[----:B------:R-:W-:Y:S01]  /*7920*/  SEL R68, R68, RZ, P1 ;  /* 0x000000ff44447207 */ /* 0x000fe20000800000 */
[----:B------:R-:W-:Y:S01]  /*7930*/  UMOV UR36, UR51 ;  /* 0x0000003300247c82 */ /* 0x000fe20008000000 */
[----:B------:R-:W-:Y:S05]  /*7940*/  BRA.U UP0, `(.L_x_115) ;  /* 0xffffffd900dc7547 */ /* 0x000fea000b83ffff */
[----:B------:R-:W-:Y:S05]  /*7950*/  EXIT ;  /* 0x000000000000794d */ /* 0x000fea0003800000 */
.L_x_25:
[----:B--2---:R2:W3:Y:S02]  /*7960*/  SYNCS.PHASECHK.TRANS64.TRYWAIT P0, [R0+URZ+0x1a0], R2 ;  /* 0x0001a002000075a7 */ /* 0x0044e400080011ff */
[----:B---3--:R-:W-:Y:S05]  /*7970*/  @!P0 NANOSLEEP.SYNCS 0x989680 ;  /* 0x009896800000895d */ /* 0x008fea0003900000 */
[----:B------:R-:W3:Y:S02]  /*7980*/  @!P0 SYNCS.PHASECHK.TRANS64 P0, [R0+URZ+0x1a0], R2 ;  /* 0x0001a002000085a7 */ /* 0x000ee400080010ff */
[----:B---3--:R-:W-:Y:S05]  /*7990*/  @!P0 BRA `(.L_x_25) ;  /* 0xfffffffc00f08947 */ /* 0x008fea000383ffff */
[----:B------:R-:W-:Y:S05]  /*79a0*/  BRA `(.L_x_116) ;  /* 0xffffffa0002c7947 */ /* 0x000fea000383ffff */
.L_x_28:
[----:B-1----:R-:W-:-:S07]  /*79b0*/  MOV R0, UR33 ;  /* 0x0000002100007c02 */ /* 0x002fce0008000f00 */
.L_x_117:
[----:B-1----:R1:W2:Y:S02]  /*79c0*/  SYNCS.PHASECHK.TRANS64.TRYWAIT P0, [R0+URZ+0x88], R3 ;  /* 0x00008803000075a7 */ /* 0x0022a400080011ff */
[----:B--2---:R-:W-:Y:S05]  /*79d0*/  @!P0 NANOSLEEP.SYNCS 0x989680 ;  /* 0x009896800000895d */ /* 0x004fea0003900000 */
[----:B------:R-:W2:Y:S02]  /*79e0*/  @!P0 SYNCS.PHASECHK.TRANS64 P0, [R0+URZ+0x88], R3 ;  /* 0x00008803000085a7 */ /* 0x000ea400080010ff */
[----:B--2---:R-:W-:Y:S05]  /*79f0*/  @!P0 BRA `(.L_x_117) ;  /* 0xfffffffc00f08947 */ /* 0x004fea000383ffff */
[----:B------:R-:W-:Y:S05]  /*7a00*/  BRA `(.L_x_27) ;  /* 0xffffffa000747947 */ /* 0x000fea000383ffff */
.L_x_35:
[----:B-1----:R-:W-:-:S07]  /*7a10*/  MOV R0, UR17 ;  /* 0x0000001100007c02 */ /* 0x002fce0008000f00 */
.L_x_118:
[----:B-1----:R1:W2:Y:S02]  /*7a20*/  SYNCS.PHASECHK.TRANS64.TRYWAIT P0, [R0+URZ+0x88], R3 ;  /* 0x00008803000075a7 */ /* 0x0022a400080011ff */
[----:B--2---:R-:W-:Y:S05]  /*7a30*/  @!P0 NANOSLEEP.SYNCS 0x989680 ;  /* 0x009896800000895d */ /* 0x004fea0003900000 */
[----:B------:R-:W2:Y:S02]  /*7a40*/  @!P0 SYNCS.PHASECHK.TRANS64 P0, [R0+URZ+0x88], R3 ;  /* 0x00008803000085a7 */ /* 0x000ea400080010ff */
[----:B--2---:R-:W-:Y:S05]  /*7a50*/  @!P0 BRA `(.L_x_118) ;  /* 0xfffffffc00f08947 */ /* 0x004fea000383ffff */
[----:B------:R-:W-:Y:S05]  /*7a60*/  BRA `(.L_x_34) ;  /* 0xffffffa400307947 */ /* 0x000fea000383ffff */
.L_x_40:
[----:B-1----:R1:W2:Y:S02]  /*7a70*/  SYNCS.PHASECHK.TRANS64.TRYWAIT P0, [R3+URZ+0x130], R0 ;  /* 0x00013000030075a7 */ /* 0x0022a400080011ff */
[----:B--2---:R-:W-:Y:S05]  /*7a80*/  @!P0 NANOSLEEP.SYNCS 0x989680 ;  /* 0x009896800000895d */ /* 0x004fea0003900000 */
[----:B------:R-:W2:Y:S02]  /*7a90*/  @!P0 SYNCS.PHASECHK.TRANS64 P0, [R3+URZ+0x130], R0 ;  /* 0x00013000030085a7 */ /* 0x000ea400080010ff */
[----:B--2---:R-:W-:Y:S05]  /*7aa0*/  @!P0 BRA `(.L_x_40) ;  /* 0xfffffffc00f08947 */ /* 0x004fea000383ffff */
[----:B------:R-:W-:Y:S05]  /*7ab0*/  BRA `(.L_x_119) ;  /* 0xffffffa400d47947 */ /* 0x000fea000383ffff */
.L_x_44:
[----:B------:R-:W-:-:S07]  /*7ac0*/  MOV R0, UR4 ;  /* 0x0000000400007c02 */ /* 0x000fce0008000f00 */
.L_x_120:
[----:B-1----:R1:W2:Y:S02]  /*7ad0*/  SYNCS.PHASECHK.TRANS64.TRYWAIT P0, [R0+URZ], R2 ;  /* 0x00000002000075a7 */ /* 0x0022a400080011ff */
[----:B--2---:R-:W-:Y:S05]  /*7ae0*/  @!P0 NANOSLEEP.SYNCS 0x989680 ;  /* 0x009896800000895d */ /* 0x004fea0003900000 */
[----:B------:R-:W2:Y:S02]  /*7af0*/  @!P0 SYNCS.PHASECHK.TRANS64 P0, [R0+URZ], R2 ;  /* 0x00000002000085a7 */ /* 0x000ea400080010ff */
[----:B--2---:R-:W-:Y:S05]  /*7b00*/  @!P0 BRA `(.L_x_120) ;  /* 0xfffffffc00f08947 */ /* 0x004fea000383ffff */
[----:B------:R-:W-:Y:S05]  /*7b10*/  BRA `(.L_x_121) ;  /* 0xffffffac00787947 */ /* 0x000fea000383ffff */
.L_x_45:
[----:B------:R-:W-:-:S07]  /*7b20*/  MOV R0, UR5 ;  /* 0x0000000500007c02 */ /* 0x000fce0008000f00 */
.L_x_122:
[----:B-1----:R1:W2:Y:S02]  /*7b30*/  SYNCS.PHASECHK.TRANS64.TRYWAIT P0, [R0+URZ], R3 ;  /* 0x00000003000075a7 */ /* 0x0022a400080011ff */
[----:B--2---:R-:W-:Y:S05]  /*7b40*/  @!P0 NANOSLEEP.SYNCS 0x989680 ;  /* 0x009896800000895d */ /* 0x004fea0003900000 */
[----:B------:R-:W2:Y:S02]  /*7b50*/  @!P0 SYNCS.PHASECHK.TRANS64 P0, [R0+URZ], R3 ;  /* 0x00000003000085a7 */ /* 0x000ea400080010ff */
[----:B--2---:R-:W-:Y:S05]  /*7b60*/  @!P0 BRA `(.L_x_122) ;  /* 0xfffffffc00f08947 */ /* 0x004fea000383ffff */
[----:B------:R-:W-:Y:S05]  /*7b70*/  BRA `(.L_x_123) ;  /* 0xffffffac00847947 */ /* 0x000fea000383ffff */
.L_x_46:
[----:B------:R-:W-:-:S07]  /*7b80*/  MOV R0, UR5 ;  /* 0x0000000500007c02 */ /* 0x000fce0008000f00 */
.L_x_124:
[----:B-1----:R1:W2:Y:S02]  /*7b90*/  SYNCS.PHASECHK.TRANS64.TRYWAIT P0, [R0+URZ], R3 ;  /* 0x00000003000075a7 */ /* 0x0022a400080011ff */
[----:B--2---:R-:W-:Y:S05]  /*7ba0*/  @!P0 NANOSLEEP.SYNCS 0x989680 ;  /* 0x009896800000895d */ /* 0x004fea0003900000 */
[----:B------:R-:W2:Y:S02]  /*7bb0*/  @!P0 SYNCS.PHASECHK.TRANS64 P0, [R0+URZ], R3 ;  /* 0x00000003000085a7 */ /* 0x000ea400080010ff */
[----:B--2---:R-:W-:Y:S05]  /*7bc0*/  @!P0 BRA `(.L_x_124) ;  /* 0xfffffffc00f08947 */ /* 0x004fea000383ffff */
[----:B------:R-:W-:Y:S05]  /*7bd0*/  BRA `(.L_x_125) ;  /* 0xffffffac00907947 */ /* 0x000fea000383ffff */
.L_x_47:
[----:B------:R-:W-:-:S07]  /*7be0*/  MOV R0, UR5 ;  /* 0x0000000500007c02 */ /* 0x000fce0008000f00 */
.L_x_126:
[----:B-1----:R1:W2:Y:S02]  /*7bf0*/  SYNCS.PHASECHK.TRANS64.TRYWAIT P0, [R0+URZ], R3 ;  /* 0x00000003000075a7 */ /* 0x0022a400080011ff */
[----:B--2---:R-:W-:Y:S05]  /*7c00*/  @!P0 NANOSLEEP.SYNCS 0x989680 ;  /* 0x009896800000895d */ /* 0x004fea0003900000 */
[----:B------:R-:W2:Y:S02]  /*7c10*/  @!P0 SYNCS.PHASECHK.TRANS64 P0, [R0+URZ], R3 ;  /* 0x00000003000085a7 */ /* 0x000ea400080010ff */
[----:B--2---:R-:W-:Y:S05]  /*7c20*/  @!P0 BRA `(.L_x_126) ;  /* 0xfffffffc00f08947 */ /* 0x004fea000383ffff */
[----:B------:R-:W-:Y:S05]  /*7c30*/  BRA `(.L_x_127) ;  /* 0xffffffac009c7947 */ /* 0x000fea000383ffff */
.L_x_48:
[----:B------:R-:W-:-:S07]  /*7c40*/  MOV R0, UR5 ;  /* 0x0000000500007c02 */ /* 0x000fce0008000f00 */
.L_x_128:
[----:B-1----:R1:W2:Y:S02]  /*7c50*/  SYNCS.PHASECHK.TRANS64.TRYWAIT P0, [R0+URZ], R3 ;  /* 0x00000003000075a7 */ /* 0x0022a400080011ff */
[----:B--2---:R-:W-:Y:S05]  /*7c60*/  @!P0 NANOSLEEP.SYNCS 0x989680 ;  /* 0x009896800000895d */ /* 0x004fea0003900000 */
[----:B------:R-:W2:Y:S02]  /*7c70*/  @!P0 SYNCS.PHASECHK.TRANS64 P0, [R0+URZ], R3 ;  /* 0x00000003000085a7 */ /* 0x000ea400080010ff */
[----:B--2---:R-:W-:Y:S05]  /*7c80*/  @!P0 BRA `(.L_x_128) ;  /* 0xfffffffc00f08947 */ /* 0x004fea000383ffff */
[----:B------:R-:W-:Y:S05]  /*7c90*/  BRA `(.L_x_129) ;  /* 0xffffffac00a87947 */ /* 0x000fea000383ffff */
.L_x_49:
[----:B------:R-:W-:-:S07]  /*7ca0*/  MOV R0, UR5 ;  /* 0x0000000500007c02 */ /* 0x000fce0008000f00 */
.L_x_130:
[----:B-1----:R1:W2:Y:S02]  /*7cb0*/  SYNCS.PHASECHK.TRANS64.TRYWAIT P0, [R0+URZ], R3 ;  /* 0x00000003000075a7 */ /* 0x0022a400080011ff */
[----:B--2---:R-:W-:Y:S05]  /*7cc0*/  @!P0 NANOSLEEP.SYNCS 0x989680 ;  /* 0x009896800000895d */ /* 0x004fea0003900000 */
[----:B------:R-:W2:Y:S02]  /*7cd0*/  @!P0 SYNCS.PHASECHK.TRANS64 P0, [R0+URZ], R3 ;  /* 0x00000003000085a7 */ /* 0x000ea400080010ff */
[----:B--2---:R-:W-:Y:S05]  /*7ce0*/  @!P0 BRA `(.L_x_130) ;  /* 0xfffffffc00f08947 */ /* 0x004fea000383ffff */
[----:B------:R-:W-:Y:S05]  /*7cf0*/  BRA `(.L_x_131) ;  /* 0xffffffac00b47947 */ /* 0x000fea000383ffff */
.L_x_50:
[----:B------:R-:W-:-:S07]  /*7d00*/  MOV R0, UR5 ;  /* 0x0000000500007c02 */ /* 0x000fce0008000f00 */
.L_x_132:
[----:B-1----:R1:W2:Y:S02]  /*7d10*/  SYNCS.PHASECHK.TRANS64.TRYWAIT P0, [R0+URZ], R3 ;  /* 0x00000003000075a7 */ /* 0x0022a400080011ff */
[----:B--2---:R-:W-:Y:S05]  /*7d20*/  @!P0 NANOSLEEP.SYNCS 0x989680 ;  /* 0x009896800000895d */ /* 0x004fea0003900000 */
[----:B------:R-:W2:Y:S02]  /*7d30*/  @!P0 SYNCS.PHASECHK.TRANS64 P0, [R0+URZ], R3 ;  /* 0x00000003000085a7 */ /* 0x000ea400080010ff */
[----:B--2---:R-:W-:Y:S05]  /*7d40*/  @!P0 BRA `(.L_x_132) ;  /* 0xfffffffc00f08947 */ /* 0x004fea000383ffff */
[----:B------:R-:W-:Y:S05]  /*7d50*/  BRA `(.L_x_133) ;  /* 0xffffffac00c07947 */ /* 0x000fea000383ffff */
.L_x_51:
[----:B------:R-:W-:-:S07]  /*7d60*/  MOV R0, UR5 ;  /* 0x0000000500007c02 */ /* 0x000fce0008000f00 */
.L_x_134:
[----:B-1----:R1:W2:Y:S02]  /*7d70*/  SYNCS.PHASECHK.TRANS64.TRYWAIT P0, [R0+URZ], R3 ;  /* 0x00000003000075a7 */ /* 0x0022a400080011ff */
[----:B--2---:R-:W-:Y:S05]  /*7d80*/  @!P0 NANOSLEEP.SYNCS 0x989680 ;  /* 0x009896800000895d */ /* 0x004fea0003900000 */
[----:B------:R-:W2:Y:S02]  /*7d90*/  @!P0 SYNCS.PHASECHK.TRANS64 P0, [R0+URZ], R3 ;  /* 0x00000003000085a7 */ /* 0x000ea400080010ff */
[----:B--2---:R-:W-:Y:S05]  /*7da0*/  @!P0 BRA `(.L_x_134) ;  /* 0xfffffffc00f08947 */ /* 0x004fea000383ffff */
[----:B------:R-:W-:Y:S05]  /*7db0*/  BRA `(.L_x_135) ;  /* 0xffffffac00cc7947 */ /* 0x000fea000383ffff */
.L_x_52:
[----:B------:R-:W-:-:S07]  /*7dc0*/  MOV R0, UR5 ;  /* 0x0000000500007c02 */ /* 0x000fce0008000f00 */
.L_x_136:
[----:B-1----:R1:W2:Y:S02]  /*7dd0*/  SYNCS.PHASECHK.TRANS64.TRYWAIT P0, [R0+URZ], R3 ;  /* 0x00000003000075a7 */ /* 0x0022a400080011ff */
[----:B--2---:R-:W-:Y:S05]  /*7de0*/  @!P0 NANOSLEEP.SYNCS 0x989680 ;  /* 0x009896800000895d */ /* 0x004fea0003900000 */
[----:B------:R-:W2:Y:S02]  /*7df0*/  @!P0 SYNCS.PHASECHK.TRANS64 P0, [R0+URZ], R3 ;  /* 0x00000003000085a7 */ /* 0x000ea400080010ff */
[----:B--2---:R-:W-:Y:S05]  /*7e00*/  @!P0 BRA `(.L_x_136) ;  /* 0xfffffffc00f08947 */ /* 0x004fea000383ffff */
[----:B------:R-:W-:Y:S05]  /*7e10*/  BRA `(.L_x_137) ;  /* 0xffffffac00d87947 */ /* 0x000fea000383ffff */
.L_x_53:
[----:B------:R-:W-:-:S07]  /*7e20*/  MOV R0, UR5 ;  /* 0x0000000500007c02 */ /* 0x000fce0008000f00 */
.L_x_138:
[----:B-1----:R1:W2:Y:S02]  /*7e30*/  SYNCS.PHASECHK.TRANS64.TRYWAIT P0, [R0+URZ], R3 ;  /* 0x00000003000075a7 */ /* 0x0022a400080011ff */
[----:B--2---:R-:W-:Y:S05]  /*7e40*/  @!P0 NANOSLEEP.SYNCS 0x989680 ;  /* 0x009896800000895d */ /* 0x004fea0003900000 */
[----:B------:R-:W2:Y:S02]  /*7e50*/  @!P0 SYNCS.PHASECHK.TRANS64 P0, [R0+URZ], R3 ;  /* 0x00000003000085a7 */ /* 0x000ea400080010ff */
[----:B--2---:R-:W-:Y:S05]  /*7e60*/  @!P0 BRA `(.L_x_138) ;  /* 0xfffffffc00f08947 */ /* 0x004fea000383ffff */
[----:B------:R-:W-:Y:S05]  /*7e70*/  BRA `(.L_x_139) ;  /* 0xffffffac00e47947 */ /* 0x000fea000383ffff */
.L_x_54:
[----:B------:R-:W-:-:S07]  /*7e80*/  MOV R0, UR5 ;  /* 0x0000000500007c02 */ /* 0x000fce0008000f00 */
.L_x_140:
[----:B-1----:R1:W2:Y:S02]  /*7e90*/  SYNCS.PHASECHK.TRANS64.TRYWAIT P0, [R0+URZ], R3 ;  /* 0x00000003000075a7 */ /* 0x0022a400080011ff */
[----:B--2---:R-:W-:Y:S05]  /*7ea0*/  @!P0 NANOSLEEP.SYNCS 0x989680 ;  /* 0x009896800000895d */ /* 0x004fea0003900000 */
[----:B------:R-:W2:Y:S02]  /*7eb0*/  @!P0 SYNCS.PHASECHK.TRANS64 P0, [R0+URZ], R3 ;  /* 0x00000003000085a7 */ /* 0x000ea400080010ff */
[----:B--2---:R-:W-:Y:S05]  /*7ec0*/  @!P0 BRA `(.L_x_140) ;  /* 0xfffffffc00f08947 */ /* 0x004fea000383ffff */
[----:B------:R-:W-:Y:S05]  /*7ed0*/  BRA `(.L_x_141) ;  /* 0xffffffac00f07947 */ /* 0x000fea000383ffff */
.L_x_55:
[----:B------:R-:W-:-:S07]  /*7ee0*/  MOV R0, UR5 ;  /* 0x0000000500007c02 */ /* 0x000fce0008000f00 */
.L_x_142:
[----:B-1----:R1:W2:Y:S02]  /*7ef0*/  SYNCS.PHASECHK.TRANS64.TRYWAIT P0, [R0+URZ], R3 ;  /* 0x00000003000075a7 */ /* 0x0022a400080011ff */
[----:B--2---:R-:W-:Y:S05]  /*7f00*/  @!P0 NANOSLEEP.SYNCS 0x989680 ;  /* 0x009896800000895d */ /* 0x004fea0003900000 */
[----:B------:R-:W2:Y:S02]  /*7f10*/  @!P0 SYNCS.PHASECHK.TRANS64 P0, [R0+URZ], R3 ;  /* 0x00000003000085a7 */ /* 0x000ea400080010ff */
[----:B--2---:R-:W-:Y:S05]  /*7f20*/  @!P0 BRA `(.L_x_142) ;  /* 0xfffffffc00f08947 */ /* 0x004fea000383ffff */
[----:B------:R-:W-:Y:S05]  /*7f30*/  BRA `(.L_x_143) ;  /* 0xffffffac00fc7947 */ /* 0x000fea000383ffff */
.L_x_56:
[----:B------:R-:W-:-:S07]  /*7f40*/  MOV R0, UR5 ;  /* 0x0000000500007c02 */ /* 0x000fce0008000f00 */
.L_x_144:
[----:B-1----:R1:W2:Y:S02]  /*7f50*/  SYNCS.PHASECHK.TRANS64.TRYWAIT P0, [R0+URZ], R3 ;  /* 0x00000003000075a7 */ /* 0x0022a400080011ff */
[----:B--2---:R-:W-:Y:S05]  /*7f60*/  @!P0 NANOSLEEP.SYNCS 0x989680 ;  /* 0x009896800000895d */ /* 0x004fea0003900000 */
[----:B------:R-:W2:Y:S02]  /*7f70*/  @!P0 SYNCS.PHASECHK.TRANS64 P0, [R0+URZ], R3 ;  /* 0x00000003000085a7 */ /* 0x000ea400080010ff */
[----:B--2---:R-:W-:Y:S05]  /*7f80*/  @!P0 BRA `(.L_x_144) ;  /* 0xfffffffc00f08947 */ /* 0x004fea000383ffff */
[----:B------:R-:W-:Y:S05]  /*7f90*/  BRA `(.L_x_145) ;  /* 0xffffffb000087947 */ /* 0x000fea000383ffff */
.L_x_57:
[----:B------:R-:W-:-:S07]  /*7fa0*/  MOV R0, UR5 ;  /* 0x0000000500007c02 */ /* 0x000fce0008000f00 */
.L_x_146:
[----:B-1----:R1:W2:Y:S02]  /*7fb0*/  SYNCS.PHASECHK.TRANS64.TRYWAIT P0, [R0+URZ], R3 ;  /* 0x00000003000075a7 */ /* 0x0022a400080011ff */
[----:B--2---:R-:W-:Y:S05]  /*7fc0*/  @!P0 NANOSLEEP.SYNCS 0x989680 ;  /* 0x009896800000895d */ /* 0x004fea0003900000 */
[----:B------:R-:W2:Y:S02]  /*7fd0*/  @!P0 SYNCS.PHASECHK.TRANS64 P0, [R0+URZ], R3 ;  /* 0x00000003000085a7 */ /* 0x000ea400080010ff */
[----:B--2---:R-:W-:Y:S05]  /*7fe0*/  @!P0 BRA `(.L_x_146) ;  /* 0xfffffffc00f08947 */ /* 0x004fea000383ffff */
[----:B------:R-:W-:Y:S05]  /*7ff0*/  BRA `(.L_x_147) ;  /* 0xffffffb000147947 */ /* 0x000fea000383ffff */
.L_x_58:
[----:B------:R-:W-:-:S07]  /*8000*/  MOV R0, UR5 ;  /* 0x0000000500007c02 */ /* 0x000fce0008000f00 */
.L_x_148:
[----:B-1----:R1:W2:Y:S02]  /*8010*/  SYNCS.PHASECHK.TRANS64.TRYWAIT P0, [R0+URZ], R3 ;  /* 0x00000003000075a7 */ /* 0x0022a400080011ff */
[----:B--2---:R-:W-:Y:S05]  /*8020*/  @!P0 NANOSLEEP.SYNCS 0x989680 ;  /* 0x009896800000895d */ /* 0x004fea0003900000 */
[----:B------:R-:W2:Y:S02]  /*8030*/  @!P0 SYNCS.PHASECHK.TRANS64 P0, [R0+URZ], R3 ;  /* 0x00000003000085a7 */ /* 0x000ea400080010ff */
[----:B--2---:R-:W-:Y:S05]  /*8040*/  @!P0 BRA `(.L_x_148) ;  /* 0xfffffffc00f08947 */ /* 0x004fea000383ffff */
[----:B------:R-:W-:Y:S05]  /*8050*/  BRA `(.L_x_149) ;  /* 0xffffffb000207947 */ /* 0x000fea000383ffff */
.L_x_59:
[----:B------:R-:W-:-:S07]  /*8060*/  MOV R0, UR5 ;  /* 0x0000000500007c02 */ /* 0x000fce0008000f00 */
.L_x_150:
[----:B-1----:R1:W2:Y:S02]  /*8070*/  SYNCS.PHASECHK.TRANS64.TRYWAIT P0, [R0+URZ], R3 ;  /* 0x00000003000075a7 */ /* 0x0022a400080011ff */
[----:B--2---:R-:W-:Y:S05]  /*8080*/  @!P0 NANOSLEEP.SYNCS 0x989680 ;  /* 0x009896800000895d */ /* 0x004fea0003900000 */
[----:B------:R-:W2:Y:S02]  /*8090*/  @!P0 SYNCS.PHASECHK.TRANS64 P0, [R0+URZ], R3 ;  /* 0x00000003000085a7 */ /* 0x000ea400080010ff */
[----:B--2---:R-:W-:Y:S05]  /*80a0*/  @!P0 BRA `(.L_x_150) ;  /* 0xfffffffc00f08947 */ /* 0x004fea000383ffff */
[----:B------:R-:W-:Y:S05]  /*80b0*/  BRA `(.L_x_151) ;  /* 0xffffffb0002c7947 */ /* 0x000fea000383ffff */
.L_x_62:
[----:B-1----:R1:W2:Y:S02]  /*80c0*/  SYNCS.PHASECHK.TRANS64.TRYWAIT P0, [R2+URZ+0x190], R4 ;  /* 0x00019004020075a7 */ /* 0x0022a400080011ff */
[----:B--2---:R-:W-:Y:S05]  /*80d0*/  @!P0 NANOSLEEP.SYNCS 0x989680 ;  /* 0x009896800000895d */ /* 0x004fea0003900000 */
[----:B------:R-:W2:Y:S02]  /*80e0*/  @!P0 SYNCS.PHASECHK.TRANS64 P0, [R2+URZ+0x190], R4 ;  /* 0x00019004020085a7 */ /* 0x000ea400080010ff */
[----:B--2---:R-:W-:Y:S05]  /*80f0*/  @!P0 BRA `(.L_x_62) ;  /* 0xfffffffc00f08947 */ /* 0x004fea000383ffff */
[----:B------:R-:W-:Y:S05]  /*8100*/  BRA `(.L_x_152) ;  /* 0xffffffb000887947 */ /* 0x000fea000383ffff */
.L_x_63:
[----:B------:R-:W-:-:S07]  /*8110*/  MOV R2, UR4 ;  /* 0x0000000400027c02 */ /* 0x000fce0008000f00 */
.L_x_153:
[----:B-1----:R1:W2:Y:S02]  /*8120*/  SYNCS.PHASECHK.TRANS64.TRYWAIT P0, [R2+URZ+0x140], R5 ;  /* 0x00014005020075a7 */ /* 0x0022a400080011ff */
[----:B--2---:R-:W-:Y:S05]  /*8130*/  @!P0 NANOSLEEP.SYNCS 0x989680 ;  /* 0x009896800000895d */ /* 0x004fea0003900000 */
[----:B------:R-:W2:Y:S02]  /*8140*/  @!P0 SYNCS.PHASECHK.TRANS64 P0, [R2+URZ+0x140], R5 ;  /* 0x00014005020085a7 */ /* 0x000ea400080010ff */
[----:B--2---:R-:W-:Y:S05]  /*8150*/  @!P0 BRA `(.L_x_153) ;  /* 0xfffffffc00f08947 */ /* 0x004fea000383ffff */
[----:B------:R-:W-:Y:S05]  /*8160*/  BRA `(.L_x_154) ;  /* 0xffffffb000987947 */ /* 0x000fea000383ffff */
.L_x_64:
[----:B-1----:R1:W2:Y:S02]  /*8170*/  SYNCS.PHASECHK.TRANS64.TRYWAIT P1, [R2+URZ+0x130], R4 ;  /* 0x00013004020075a7 */ /* 0x0022a400080211ff */
[----:B--2---:R-:W-:Y:S05]  /*8180*/  @!P1 NANOSLEEP.SYNCS 0x989680 ;  /* 0x009896800000995d */ /* 0x004fea0003900000 */
[----:B------:R-:W2:Y:S02]  /*8190*/  @!P1 SYNCS.PHASECHK.TRANS64 P1, [R2+URZ+0x130], R4 ;  /* 0x00013004020095a7 */ /* 0x000ea400080210ff */
[----:B--2---:R-:W-:Y:S05]  /*81a0*/  @!P1 BRA `(.L_x_64) ;  /* 0xfffffffc00f09947 */ /* 0x004fea000383ffff */
[----:B------:R-:W-:Y:S05]  /*81b0*/  BRA `(.L_x_155) ;  /* 0xffffffb000c87947 */ /* 0x000fea000383ffff */
.L_x_67:
[----:B------:R-:W-:-:S07]  /*81c0*/  MOV R0, UR4 ;  /* 0x0000000400007c02 */ /* 0x000fce0008000f00 */
.L_x_156:
[----:B-1----:R1:W2:Y:S02]  /*81d0*/  SYNCS.PHASECHK.TRANS64.TRYWAIT P0, [R0+URZ+0x140], R2 ;  /* 0x00014002000075a7 */ /* 0x0022a400080011ff */
[----:B--2---:R-:W-:Y:S05]  /*81e0*/  @!P0 NANOSLEEP.SYNCS 0x989680 ;  /* 0x009896800000895d */ /* 0x004fea0003900000 */
[----:B------:R-:W2:Y:S02]  /*81f0*/  @!P0 SYNCS.PHASECHK.TRANS64 P0, [R0+URZ+0x140], R2 ;  /* 0x00014002000085a7 */ /* 0x000ea400080010ff */
[----:B--2---:R-:W-:Y:S05]  /*8200*/  @!P0 BRA `(.L_x_156) ;  /* 0xfffffffc00f08947 */ /* 0x004fea000383ffff */
[----:B------:R-:W-:Y:S05]  /*8210*/  BRA `(.L_x_66) ;  /* 0xffffffb4001c7947 */ /* 0x000fea000383ffff */
.L_x_74:
[----:B-1----:R1:W2:Y:S02]  /*8220*/  SYNCS.PHASECHK.TRANS64.TRYWAIT P1, [R0+URZ+0x130], R2 ;  /* 0x00013002000075a7 */ /* 0x0022a400080211ff */
[----:B--2---:R-:W-:Y:S05]  /*8230*/  @!P1 NANOSLEEP.SYNCS 0x989680 ;  /* 0x009896800000995d */ /* 0x004fea0003900000 */
[----:B------:R-:W2:Y:S02]  /*8240*/  @!P1 SYNCS.PHASECHK.TRANS64 P1, [R0+URZ+0x130], R2 ;  /* 0x00013002000095a7 */ /* 0x000ea400080210ff */
[----:B--2---:R-:W-:Y:S05]  /*8250*/  @!P1 BRA `(.L_x_74) ;  /* 0xfffffffc00f09947 */ /* 0x004fea000383ffff */
[----:B------:R-:W-:Y:S05]  /*8260*/  BRA `(.L_x_157) ;  /* 0xffffffb800807947 */ /* 0x000fea000383ffff */
.L_x_75:
[----:B------:R-:W-:-:S07]  /*8270*/  MOV R2, UR22 ;  /* 0x0000001600027c02 */ /* 0x000fce0008000f00 */
.L_x_158:
[----:B-1----:R1:W2:Y:S02]  /*8280*/  SYNCS.PHASECHK.TRANS64.TRYWAIT P0, [R2+URZ+0x170], R0 ;  /* 0x00017000020075a7 */ /* 0x0022a400080011ff */
[----:B--2---:R-:W-:Y:S05]  /*8290*/  @!P0 NANOSLEEP.SYNCS 0x989680 ;  /* 0x009896800000895d */ /* 0x004fea0003900000 */
[----:B------:R-:W2:Y:S02]  /*82a0*/  @!P0 SYNCS.PHASECHK.TRANS64 P0, [R2+URZ+0x170], R0 ;  /* 0x00017000020085a7 */ /* 0x000ea400080010ff */
[----:B--2---:R-:W-:Y:S05]  /*82b0*/  @!P0 BRA `(.L_x_158) ;  /* 0xfffffffc00f08947 */ /* 0x004fea000383ffff */
[----:B------:R-:W-:Y:S05]  /*82c0*/  BRA `(.L_x_159) ;  /* 0xffffffb800b87947 */ /* 0x000fea000383ffff */
.L_x_78:
[----:B------:R-:W-:Y:S07]  /*82d0*/  MOV R0, UR5 ;  /* 0x0000000500007c02 */ /* 0x000fee0008000f00 */
.L_x_160:
[----:B-1----:R1:W2:Y:S02]  /*82e0*/  SYNCS.PHASECHK.TRANS64.TRYWAIT P0, [R0+URZ], R2 ;  /* 0x00000002000075a7 */ /* 0x0022a400080011ff */
[----:B--2---:R-:W-:Y:S05]  /*82f0*/  @!P0 NANOSLEEP.SYNCS 0x989680 ;  /* 0x009896800000895d */ /* 0x004fea0003900000 */
[----:B------:R-:W2:Y:S02]  /*8300*/  @!P0 SYNCS.PHASECHK.TRANS64 P0, [R0+URZ], R2 ;  /* 0x00000002000085a7 */ /* 0x000ea400080010ff */
[----:B--2---:R-:W-:Y:S05]  /*8310*/  @!P0 BRA `(.L_x_160) ;  /* 0xfffffffc00f08947 */ /* 0x004fea000383ffff */
[----:B------:R-:W-:Y:S05]  /*8320*/  BRA `(.L_x_77) ;  /* 0xffffffb800d47947 */ /* 0x000fea000383ffff */
.L_x_81:
[----:B------:R-:W-:-:S07]  /*8330*/  MOV R0, UR4 ;  /* 0x0000000400007c02 */ /* 0x000fce0008000f00 */
.L_x_161:
[----:B--2---:R2:W4:Y:S02]  /*8340*/  SYNCS.PHASECHK.TRANS64.TRYWAIT P0, [R0+URZ], R2 ;  /* 0x00000002000075a7 */ /* 0x00452400080011ff */
[----:B----4-:R-:W-:Y:S05]  /*8350*/  @!P0 NANOSLEEP.SYNCS 0x989680 ;  /* 0x009896800000895d */ /* 0x010fea0003900000 */
[----:B------:R-:W4:Y:S02]  /*8360*/  @!P0 SYNCS.PHASECHK.TRANS64 P0, [R0+URZ], R2 ;  /* 0x00000002000085a7 */ /* 0x000f2400080010ff */
[----:B----4-:R-:W-:Y:S05]  /*8370*/  @!P0 BRA `(.L_x_161) ;  /* 0xfffffffc00f08947 */ /* 0x010fea000383ffff */
[----:B------:R-:W-:Y:S05]  /*8380*/  BRA `(.L_x_162) ;  /* 0xffffffbc00887947 */ /* 0x000fea000383ffff */
.L_x_82:
[----:B------:R-:W-:-:S07]  /*8390*/  MOV R0, UR5 ;  /* 0x0000000500007c02 */ /* 0x000fce0008000f00 */
.L_x_163:
[----:B-1----:R1:W2:Y:S02]  /*83a0*/  SYNCS.PHASECHK.TRANS64.TRYWAIT P0, [R0+URZ], R3 ;  /* 0x00000003000075a7 */ /* 0x0022a400080011ff */
[----:B--2---:R-:W-:Y:S05]  /*83b0*/  @!P0 NANOSLEEP.SYNCS 0x989680 ;  /* 0x009896800000895d */ /* 0x004fea0003900000 */
[----:B------:R-:W2:Y:S02]  /*83c0*/  @!P0 SYNCS.PHASECHK.TRANS64 P0, [R0+URZ], R3 ;  /* 0x00000003000085a7 */ /* 0x000ea400080010ff */
[----:B--2---:R-:W-:Y:S05]  /*83d0*/  @!P0 BRA `(.L_x_163) ;  /* 0xfffffffc00f08947 */ /* 0x004fea000383ffff */
[----:B------:R-:W-:Y:S05]  /*83e0*/  BRA `(.L_x_164) ;  /* 0xffffffbc00947947 */ /* 0x000fea000383ffff */
.L_x_83:
[----:B------:R-:W-:-:S07]  /*83f0*/  MOV R0, UR5 ;  /* 0x0000000500007c02 */ /* 0x000fce0008000f00 */
.L_x_165:
[----:B-1----:R1:W2:Y:S02]  /*8400*/  SYNCS.PHASECHK.TRANS64.TRYWAIT P0, [R0+URZ], R3 ;  /* 0x00000003000075a7 */ /* 0x0022a400080011ff */
[----:B--2---:R-:W-:Y:S05]  /*8410*/  @!P0 NANOSLEEP.SYNCS 0x989680 ;  /* 0x009896800000895d */ /* 0x004fea0003900000 */
[----:B------:R-:W2:Y:S02]  /*8420*/  @!P0 SYNCS.PHASECHK.TRANS64 P0, [R0+URZ], R3 ;  /* 0x00000003000085a7 */ /* 0x000ea400080010ff */
[----:B--2---:R-:W-:Y:S05]  /*8430*/  @!P0 BRA `(.L_x_165) ;  /* 0xfffffffc00f08947 */ /* 0x004fea000383ffff */
[----:B------:R-:W-:Y:S05]  /*8440*/  BRA `(.L_x_166) ;  /* 0xffffffbc00a07947 */ /* 0x000fea000383ffff */
.L_x_84:
[----:B-1----:R-:W-:-:S07]  /*8450*/  MOV R0, UR4 ;  /* 0x0000000400007c02 */ /* 0x002fce0008000f00 */
.L_x_167:
[----:B-1----:R1:W2:Y:S02]  /*8460*/  SYNCS.PHASECHK.TRANS64.TRYWAIT P0, [R0+URZ], R2 ;  /* 0x00000002000075a7 */ /* 0x0022a400080011ff */
[----:B--2---:R-:W-:Y:S05]  /*8470*/  @!P0 NANOSLEEP.SYNCS 0x989680 ;  /* 0x009896800000895d */ /* 0x004fea0003900000 */
[----:B------:R-:W2:Y:S02]  /*8480*/  @!P0 SYNCS.PHASECHK.TRANS64 P0, [R0+URZ], R2 ;  /* 0x00000002000085a7 */ /* 0x000ea400080010ff */
[----:B--2---:R-:W-:Y:S05]  /*8490*/  @!P0 BRA `(.L_x_167) ;  /* 0xfffffffc00f08947 */ /* 0x004fea000383ffff */
[----:B------:R-:W-:Y:S05]  /*84a0*/  BRA `(.L_x_168) ;  /* 0xffffffbc00ac7947 */ /* 0x000fea000383ffff */
.L_x_89:
[----:B--2---:R2:W3:Y:S02]  /*84b0*/  SYNCS.PHASECHK.TRANS64.TRYWAIT P0, [R7+URZ+0x130], R0 ;  /* 0x00013000070075a7 */ /* 0x0044e400080011ff */
[----:B---3--:R-:W-:Y:S05]  /*84c0*/  @!P0 NANOSLEEP.SYNCS 0x989680 ;  /* 0x009896800000895d */ /* 0x008fea0003900000 */
[----:B------:R-:W3:Y:S02]  /*84d0*/  @!P0 SYNCS.PHASECHK.TRANS64 P0, [R7+URZ+0x130], R0 ;  /* 0x00013000070085a7 */ /* 0x000ee400080010ff */
[----:B---3--:R-:W-:Y:S05]  /*84e0*/  @!P0 BRA `(.L_x_89) ;  /* 0xfffffffc00f08947 */ /* 0x008fea000383ffff */
[----:B------:R-:W-:Y:S05]  /*84f0*/  BRA `(.L_x_169) ;  /* 0xffffffc000c07947 */ /* 0x000fea000383ffff */
.L_x_92:
[----:B-1----:R-:W-:Y:S07]  /*8500*/  MOV R0, UR17 ;  /* 0x0000001100007c02 */ /* 0x002fee0008000f00 */
.L_x_170:
[----:B-1----:R1:W2:Y:S02]  /*8510*/  SYNCS.PHASECHK.TRANS64.TRYWAIT P2, [R0+URZ+0x128], R7 ;  /* 0x00012807000075a7 */ /* 0x0022a400080411ff */
[----:B--2---:R-:W-:Y:S05]  /*8520*/  @!P2 NANOSLEEP.SYNCS 0x989680 ;  /* 0x009896800000a95d */ /* 0x004fea0003900000 */
[----:B------:R-:W2:Y:S02]  /*8530*/  @!P2 SYNCS.PHASECHK.TRANS64 P2, [R0+URZ+0x128], R7 ;  /* 0x000128070000a5a7 */ /* 0x000ea400080410ff */
[----:B--2---:R-:W-:Y:S05]  /*8540*/  @!P2 BRA `(.L_x_170) ;  /* 0xfffffffc00f0a947 */ /* 0x004fea000383ffff */
[----:B------:R-:W-:Y:S05]  /*8550*/  BRA `(.L_x_91) ;  /* 0xffffffc800207947 */ /* 0x000fea000383ffff */
.L_x_95:
[----:B-1----:R-:W-:Y:S07]  /*8560*/  MOV R0, UR17 ;  /* 0x0000001100007c02 */ /* 0x002fee0008000f00 */
.L_x_171:
[----:B-1----:R1:W2:Y:S02]  /*8570*/  SYNCS.PHASECHK.TRANS64.TRYWAIT P0, [R0+URZ+0x118], R6 ;  /* 0x00011806000075a7 */ /* 0x0022a400080011ff */
[----:B--2---:R-:W-:Y:S05]  /*8580*/  @!P0 NANOSLEEP.SYNCS 0x989680 ;  /* 0x009896800000895d */ /* 0x004fea0003900000 */
[----:B------:R-:W2:Y:S02]  /*8590*/  @!P0 SYNCS.PHASECHK.TRANS64 P0, [R0+URZ+0x118], R6 ;  /* 0x00011806000085a7 */ /* 0x000ea400080010ff */
[----:B--2---:R-:W-:Y:S05]  /*85a0*/  @!P0 BRA `(.L_x_171) ;  /* 0xfffffffc00f08947 */ /* 0x004fea000383ffff */
[----:B------:R-:W-:Y:S05]  /*85b0*/  BRA `(.L_x_172) ;  /* 0xffffffc800707947 */ /* 0x000fea000383ffff */
.L_x_98:
[----:B--2---:R2:W4:Y:S02]  /*85c0*/  SYNCS.PHASECHK.TRANS64.TRYWAIT P0, [R3+URZ+0x130], R0 ;  /* 0x00013000030075a7 */ /* 0x00452400080011ff */
[----:B----4-:R-:W-:Y:S05]  /*85d0*/  @!P0 NANOSLEEP.SYNCS 0x989680 ;  /* 0x009896800000895d */ /* 0x010fea0003900000 */
[----:B------:R-:W4:Y:S02]  /*85e0*/  @!P0 SYNCS.PHASECHK.TRANS64 P0, [R3+URZ+0x130], R0 ;  /* 0x00013000030085a7 */ /* 0x000f2400080010ff */
[----:B----4-:R-:W-:Y:S05]  /*85f0*/  @!P0 BRA `(.L_x_98) ;  /* 0xfffffffc00f08947 */ /* 0x010fea000383ffff */
[----:B------:R-:W-:Y:S05]  /*8600*/  BRA `(.L_x_173) ;  /* 0xffffffcc00c07947 */ /* 0x000fea000383ffff */
.L_x_109:
[----:B-1----:R-:W-:Y:S04]  /*8610*/  MOV R0, UR44 ;  /* 0x0000002c00007c02 */ /* 0x002fe80008000f00 */
[----:B------:R1:W2:Y:S03]  /*8620*/  SYNCS.PHASECHK.TRANS64.TRYWAIT P1, [R0+URZ+0x110], R3 ;  /* 0x00011003000075a7 */ /* 0x0002a600080211ff */
[----:B--2---:R-:W-:Y:S05]  /*8630*/  @!P1 NANOSLEEP.SYNCS 0x989680 ;  /* 0x009896800000995d */ /* 0x004fea0003900000 */
[----:B------:R-:W2:Y:S02]  /*8640*/  @!P1 SYNCS.PHASECHK.TRANS64 P1, [R0+URZ+0x110], R3 ;  /* 0x00011003000095a7 */ /* 0x000ea400080210ff */
[----:B--2---:R-:W-:Y:S05]  /*8650*/  @!P1 BRA `(.L_x_109) ;  /* 0xfffffffc00ec9947 */ /* 0x004fea000383ffff */
[----:B------:R-:W-:Y:S05]  /*8660*/  BRA `(.L_x_108) ;  /* 0xffffffdc00187947 */ /* 0x000fea000383ffff */
.L_x_111:
[----:B------:R1:W1:Y:S02]  /*8670*/  SYNCS.PHASECHK.TRANS64.TRYWAIT P1, [R22+URZ+0x150], R4 ;  /* 0x00015004160075a7 */ /* 0x00026400080211ff */
[----:B-1----:R-:W-:Y:S05]  /*8680*/  @!P1 NANOSLEEP.SYNCS 0x989680 ;  /* 0x009896800000995d */ /* 0x002fea0003900000 */
[----:B------:R-:W1:Y:S02]  /*8690*/  @!P1 SYNCS.PHASECHK.TRANS64 P1, [R22+URZ+0x150], R4 ;  /* 0x00015004160095a7 */ /* 0x000e6400080210ff */
[----:B-1----:R-:W-:Y:S05]  /*86a0*/  @!P1 BRA `(.L_x_111) ;  /* 0xfffffffc00f09947 */ /* 0x002fea000383ffff */
[----:B------:R-:W-:Y:S05]  /*86b0*/  BRA `(.L_x_110) ;  /* 0xffffffdc005c7947 */ /* 0x000fea000383ffff */
        .weak           $__internal_0_$__cuda_sm10x_tcgen05_guardrail_trap_col_being_dealloced_not_returned_by_alloc
        .type           $__internal_0_$__cuda_sm10x_tcgen05_guardrail_trap_col_being_dealloced_not_returned_by_alloc,@function
        .size           $__internal_0_$__cuda_sm10x_tcgen05_guardrail_trap_col_being_dealloced_not_returned_by_alloc,($__internal_1_$__cuda_sm10x_tcgen05_guardrail_trap_phase_invalid_during_alloc - $__internal_0_$__cuda_sm10x_tcgen05_guardrail_trap_col_being_dealloced_not_returned_by_alloc)
$__internal_0_$__cuda_sm10x_tcgen05_guardrail_trap_col_being_dealloced_not_returned_by_alloc:
[----:B------:R-:W-:Y:S05]  /*86c0*/  BPT.TRAP 0x1 ;  /* 0x000000040000795c */ /* 0x000fea0000300000 */
[----:B------:R-:W-:-:S04]  /*86d0*/  HFMA2 R3, -RZ, RZ, 0, 0 ;  /* 0x00000000ff037431 */ /* 0x000fc800000001ff */
[----:B------:R-:W-:Y:S05]  /*86e0*/  RET.REL.NODEC R2 `(_ZN7cutlass13device_kernelINS_4gemm6kernel13GemmUniversalIN4cute5tupleIJiiiiEEENS1_10collective13CollectiveMmaINS1_35MainloopSm100TmaUmmaWarpSpecializedILi17ELi2ELi4ENS5_IJNS4_1CILi1EEENSA_ILi4EEESB_EEEEENS5_IJNSA_ILi128EEENSA_ILi64EEESG_EEEaNS5_IJlSB_lEEEaSI_NS4_8TiledMMAINS4_8MMA_AtomIJNS4_15SM100_MMA_S8_SSIaaiLi128ELi64ELNS4_4UMMA5MajorE0ELSN_0ELNSM_8SaturateE0EEEEEENS4_6LayoutINS5_IJSB_SB_SB_EEENS5_IJNSA_ILi0EEEST_ST_EEEEENS5_IJNS4_10UnderscoreESW_SW_EEEEENS4_23SM90_TMA_LOAD_MULTICASTENS4_14ComposedLayoutINS4_7SwizzleILi2ELi4ELi3EEENS4_18smem_ptr_flag_bitsILi8EEENSR_INS5_IJNSA_ILi8EEESG_EEENS5_IJSG_SB_EEEEEEEvNS4_8identityENS4_13SM90_TMA_LOADES19_vS1A_EENS_8epilogue10collective18CollectiveEpilogueINS1D_23Sm100TmaWarpSpecializedILi1ELi1ELi64ELb0ELb0EEEJSH_NS5_IJNSR_ISF_SB_EENSR_ISG_SB_EEEEEaSI_aSI_NS1D_6fusion15FusionCallbacksIS1H_NS1L_17LinearCombinationIaiaiLNS_15FloatRoundStyleE2EEESH_S1K_JEEENS4_5SM1004TMEM4LOAD26SM100_TMEM_LOAD_32dp32b64xES1B_S19_NS4_39AutoVectorizingCopyWithAssumedAlignmentILi128EEENS4_14SM90_TMA_STOREES19_S1W_S1W_EEEvvEEEEvNT_6ParamsE) ;  /* 0xffffff7802447950 */ /* 0x000fea0003c3ffff */
        .weak           $__internal_1_$__cuda_sm10x_tcgen05_guardrail_trap_phase_invalid_during_alloc
        .type           $__internal_1_$__cuda_sm10x_tcgen05_guardrail_trap_phase_invalid_during_alloc,@function
        .size           $__internal_1_$__cuda_sm10x_tcgen05_guardrail_trap_phase_invalid_during_alloc,($__internal_2_$__cuda_sm10x_tcgen05_guardrail_trap_unallocated_columns_being_dealloced - $__internal_1_$__cuda_sm10x_tcgen05_guardrail_trap_phase_invalid_during_alloc)
$__internal_1_$__cuda_sm10x_tcgen05_guardrail_trap_phase_invalid_during_alloc:
[----:B------:R-:W-:Y:S05]  /*86f0*/  BPT.TRAP 0x1 ;  /* 0x000000040000795c */ /* 0x000fea0000300000 */
[----:B------:R-:W-:-:S04]  /*8700*/  MOV R5, 0x0 ;  /* 0x0000000000057802 */ /* 0x000fc80000000f00 */
[----:B------:R-:W-:Y:S05]  /*8710*/  RET.REL.NODEC R4 `(_ZN7cutlass13device_kernelINS_4gemm6kernel13GemmUniversalIN4cute5tupleIJiiiiEEENS1_10collective13CollectiveMmaINS1_35MainloopSm100TmaUmmaWarpSpecializedILi17ELi2ELi4ENS5_IJNS4_1CILi1EEENSA_ILi4EEESB_EEEEENS5_IJNSA_ILi128EEENSA_ILi64EEESG_EEEaNS5_IJlSB_lEEEaSI_NS4_8TiledMMAINS4_8MMA_AtomIJNS4_15SM100_MMA_S8_SSIaaiLi128ELi64ELNS4_4UMMA5MajorE0ELSN_0ELNSM_8SaturateE0EEEEEENS4_6LayoutINS5_IJSB_SB_SB_EEENS5_IJNSA_ILi0EEEST_ST_EEEEENS5_IJNS4_10UnderscoreESW_SW_EEEEENS4_23SM90_TMA_LOAD_MULTICASTENS4_14ComposedLayoutINS4_7SwizzleILi2ELi4ELi3EEENS4_18smem_ptr_flag_bitsILi8EEENSR_INS5_IJNSA_ILi8EEESG_EEENS5_IJSG_SB_EEEEEEEvNS4_8identityENS4_13SM90_TMA_LOADES19_vS1A_EENS_8epilogue10collective18CollectiveEpilogueINS1D_23Sm100TmaWarpSpecializedILi1ELi1ELi64ELb0ELb0EEEJSH_NS5_IJNSR_ISF_SB_EENSR_ISG_SB_EEEEEaSI_aSI_NS1D_6fusion15FusionCallbacksIS1H_NS1L_17LinearCombinationIaiaiLNS_15FloatRoundStyleE2EEESH_S1K_JEEENS4_5SM1004TMEM4LOAD26SM100_TMEM_LOAD_32dp32b64xES1B_S19_NS4_39AutoVectorizingCopyWithAssumedAlignmentILi128EEENS4_14SM90_TMA_STOREES19_S1W_S1W_EEEvvEEEEvNT_6ParamsE) ;  /* 0xffffff7804387950 */ /* 0x000fea0003c3ffff */
        .weak           $__internal_2_$__cuda_sm10x_tcgen05_guardrail_trap_unallocated_columns_being_dealloced
        .type           $__internal_2_$__cuda_sm10x_tcgen05_guardrail_trap_unallocated_columns_being_dealloced,@function
        .size           $__internal_2_$__cuda_sm10x_tcgen05_guardrail_trap_unallocated_columns_being_dealloced,(.L_x_175 - $__internal_2_$__cuda_sm10x_tcgen05_guardrail_trap_unallocated_columns_being_dealloced)
$__internal_2_$__cuda_sm10x_tcgen05_guardrail_trap_unallocated_columns_being_dealloced:
[----:B------:R-:W-:Y:S05]  /*8720*/  BPT.TRAP 0x1 ;  /* 0x000000040000795c */ /* 0x000fea0000300000 */
[----:B------:R-:W-:-:S04]  /*8730*/  HFMA2 R3, -RZ, RZ, 0, 0 ;  /* 0x00000000ff037431 */ /* 0x000fc800000001ff */
[----:B------:R-:W-:Y:S05]  /*8740*/  RET.REL.NODEC R2 `(_ZN7cutlass13device_kernelINS_4gemm6kernel13GemmUniversalIN4cute5tupleIJiiiiEEENS1_10collective13CollectiveMmaINS1_35MainloopSm100TmaUmmaWarpSpecializedILi17ELi2ELi4ENS5_IJNS4_1CILi1EEENSA_ILi4EEESB_EEEEENS5_IJNSA_ILi128EEENSA_ILi64EEESG_EEEaNS5_IJlSB_lEEEaSI_NS4_8TiledMMAINS4_8MMA_AtomIJNS4_15SM100_MMA_S8_SSIaaiLi128ELi64ELNS4_4UMMA5MajorE0ELSN_0ELNSM_8SaturateE0EEEEEENS4_6LayoutINS5_IJSB_SB_SB_EEENS5_IJNSA_ILi0EEEST_ST_EEEEENS5_IJNS4_10UnderscoreESW_SW_EEEEENS4_23SM90_TMA_LOAD_MULTICASTENS4_14ComposedLayoutINS4_7SwizzleILi2ELi4ELi3EEENS4_18smem_ptr_flag_bitsILi8EEENSR_INS5_IJNSA_ILi8EEESG_EEENS5_IJSG_SB_EEEEEEEvNS4_8identityENS4_13SM90_TMA_LOADES19_vS1A_EENS_8epilogue10collective18CollectiveEpilogueINS1D_23Sm100TmaWarpSpecializedILi1ELi1ELi64ELb0ELb0EEEJSH_NS5_IJNSR_ISF_SB_EENSR_ISG_SB_EEEEEaSI_aSI_NS1D_6fusion15FusionCallbacksIS1H_NS1L_17LinearCombinationIaiaiLNS_15FloatRoundStyleE2EEESH_S1K_JEEENS4_5SM1004TMEM4LOAD26SM100_TMEM_LOAD_32dp32b64xES1B_S19_NS4_39AutoVectorizingCopyWithAssumedAlignmentILi128EEENS4_14SM90_TMA_STOREES19_S1W_S1W_EEEvvEEEEvNT_6ParamsE) ;  /* 0xffffff78022c7950 */ /* 0x000fea0003c3ffff */
.L_x_174:
[----:B------:R-:W-:-:S00]  /*8750*/  BRA `(.L_x_174) ;  /* 0xfffffffc00fc7947 */ /* 0x000fc0000383ffff */
[----:B------:R-:W-:-:S00]  /*8760*/  NOP ;  /* 0x0000000000007918 */ /* 0x000fc00000000000 */
        /* <DEDUP_REMOVED lines=9> */
.L_x_175:


//--------------------- .nv.global.init           --------------------------
	.section	.nv.global.init,"aw",@progbits
.nv.global.init:
	.type		$str$27,@object
	.size		$str$27,($str$28 - $str$27)
$str$27:
        /*0000*/ 	.byte	0x28, 0x61, 0x64, 0x64, 0x72, 0x65, 0x73, 0x73, 0x20, 0x26, 0x20, 0x6d, 0x61, 0x73, 0x6b, 0x29
        /*0010*/ 	.byte	0x20, 0x3d, 0x3d, 0x20, 0x30, 0x00
	.type		$str$28,@object
	.size		$str$28,($str$26 - $str$28)
$str$28:
        /*0016*/ 	.byte	0x2f, 0x74, 0x6d, 0x70, 0x2f, 0x63, 0x75, 0x74, 0x6c, 0x61, 0x73, 0x73, 0x5f, 0x73, 0x77, 0x65
        /*0026*/ 	.byte	0x65, 0x70, 0x5f, 0x73, 0x72, 0x63, 0x2f, 0x69, 0x6e, 0x63, 0x6c, 0x75, 0x64, 0x65, 0x2f, 0x63
        /*0036*/ 	.byte	0x75, 0x74, 0x65, 0x2f, 0x70, 0x6f, 0x69, 0x6e, 0x74, 0x65, 0x72, 0x5f, 0x66, 0x6c, 0x61, 0x67
        /*0046*/ 	.byte	0x67, 0x65, 0x64, 0x2e, 0x68, 0x70, 0x70, 0x00
	.type		$str$26,@object
	.size		$str$26,($str$25 - $str$26)
$str$26:
        /*004e*/ 	.byte	0x2f, 0x74, 0x6d, 0x70, 0x2f, 0x63, 0x75, 0x74, 0x6c, 0x61, 0x73, 0x73, 0x5f, 0x73, 0x77, 0x65
        /*005e*/ 	.byte	0x65, 0x70, 0x5f, 0x73, 0x72, 0x63, 0x2f, 0x69, 0x6e, 0x63, 0x6c, 0x75, 0x64, 0x65, 0x2f, 0x63
        /*006e*/ 	.byte	0x75, 0x74, 0x65, 0x2f, 0x61, 0x74, 0x6f, 0x6d, 0x2f, 0x63, 0x6f, 0x70, 0x79, 0x5f, 0x74, 0x72
        /*007e*/ 	.byte	0x61, 0x69, 0x74, 0x73, 0x5f, 0x73, 0x6d, 0x31, 0x30, 0x30, 0x2e, 0x68, 0x70, 0x70, 0x00
	.type		$str$25,@object
	.size		$str$25,(__unnamed_1 - $str$25)
$str$25:
        /*008d*/ 	.byte	0x28, 0x28, 0x75, 0x69, 0x6e, 0x74, 0x33, 0x32, 0x5f, 0x74, 0x28, 0x74, 0x68, 0x72, 0x65, 0x61
        /*009d*/ 	.byte	0x64, 0x49, 0x64, 0x78, 0x2e, 0x78, 0x29, 0x20, 0x2f, 0x20, 0x33, 0x32, 0x29, 0x20, 0x25, 0x20
        /*00ad*/ 	.byte	0x34, 0x29, 0x20, 0x3d, 0x3d, 0x20, 0x28, 0x28, 0x28, 0x74, 0x6d, 0x65, 0x6d, 0x5f, 0x61, 0x64
        /*00bd*/ 	.byte	0x64, 0x72, 0x20, 0x3e, 0x3e, 0x20, 0x31, 0x36, 0x29, 0x20, 0x2f, 0x20, 0x33, 0x32, 0x29, 0x20
        /*00cd*/ 	.byte	0x25, 0x20, 0x34, 0x29, 0x00
	.type		__unnamed_1,@object
	.size		__unnamed_1,(__unnamed_2 - __unnamed_1)
__unnamed_1:
        /*00d2*/ 	.byte	0x61, 0x75, 0x74, 0x6f, 0x20, 0x63, 0x75, 0x74, 0x65, 0x3a, 0x3a, 0x61, 0x73, 0x5f, 0x70, 0x6f
        /* <DEDUP_REMOVED lines=24> */
        /*0262*/ 	.byte	0x5d, 0x00
	.type		__unnamed_2,@object
	.size		__unnamed_2,(.L_2 - __unnamed_2)
__unnamed_2:
        /* <DEDUP_REMOVED lines=42> */
        /*0504*/ 	.byte	0x43, 0x3c, 0x30, 0x3e, 0x3e, 0x3e, 0x3e, 0x5d, 0x00
.L_2:


//--------------------- .nv.shared._ZN7cutlass13device_kernelINS_4gemm6kernel13GemmUniversalIN4cute5tupleIJiiiiEEENS1_10collective13CollectiveMmaINS1_35MainloopSm100TmaUmmaWarpSpecializedILi17ELi2ELi4ENS5_IJNS4_1CILi1EEENSA_ILi4EEESB_EEEEENS5_IJNSA_ILi128EEENSA_ILi64EEESG_EEEaNS5_IJlSB_lEEEaSI_NS4_8TiledMMAINS4_8MMA_AtomIJNS4_15SM100_MMA_S8_SSIaaiLi128ELi64ELNS4_4UMMA5MajorE0ELSN_0ELNSM_8SaturateE0EEEEEENS4_6LayoutINS5_IJSB_SB_SB_EEENS5_IJNSA_ILi0EEEST_ST_EEEEENS5_IJNS4_10UnderscoreESW_SW_EEEEENS4_23SM90_TMA_LOAD_MULTICASTENS4_14ComposedLayoutINS4_7SwizzleILi2ELi4ELi3EEENS4_18smem_ptr_flag_bitsILi8EEENSR_INS5_IJNSA_ILi8EEESG_EEENS5_IJSG_SB_EEEEEEEvNS4_8identityENS4_13SM90_TMA_LOADES19_vS1A_EENS_8epilogue10collective18CollectiveEpilogueINS1D_23Sm100TmaWarpSpecializedILi1ELi1ELi64ELb0ELb0EEEJSH_NS5_IJNSR_ISF_SB_EENSR_ISG_SB_EEEEEaSI_aSI_NS1D_6fusion15FusionCallbacksIS1H_NS1L_17LinearCombinationIaiaiLNS_15FloatRoundStyleE2EEESH_S1K_JEEENS4_5SM1004TMEM4LOAD26SM100_TMEM_LOAD_32dp32b64xES1B_S19_NS4_39AutoVectorizingCopyWithAssumedAlignmentILi128EEENS4_14SM90_TMA_STOREES19_S1W_S1W_EEEvvEEEEvNT_6ParamsE --------------------------
	.section	.nv.shared._ZN7cutlass13device_kernelINS_4gemm6kernel13GemmUniversalIN4cute5tupleIJiiiiEEENS1_10collective13CollectiveMmaINS1_35MainloopSm100TmaUmmaWarpSpecializedILi17ELi2ELi4ENS5_IJNS4_1CILi1EEENSA_ILi4EEESB_EEEEENS5_IJNSA_ILi128EEENSA_ILi64EEESG_EEEaNS5_IJlSB_lEEEaSI_NS4_8TiledMMAINS4_8MMA_AtomIJNS4_15SM100_MMA_S8_SSIaaiLi128ELi64ELNS4_4UMMA5MajorE0ELSN_0ELNSM_8SaturateE0EEEEEENS4_6LayoutINS5_IJSB_SB_SB_EEENS5_IJNSA_ILi0EEEST_ST_EEEEENS5_IJNS4_10UnderscoreESW_SW_EEEEENS4_23SM90_TMA_LOAD_MULTICASTENS4_14ComposedLayoutINS4_7SwizzleILi2ELi4ELi3EEENS4_18smem_ptr_flag_bitsILi8EEENSR_INS5_IJNSA_ILi8EEESG_EEENS5_IJSG_SB_EEEEEEEvNS4_8identityENS4_13SM90_TMA_LOADES19_vS1A_EENS_8epilogue10collective18CollectiveEpilogueINS1D_23Sm100TmaWarpSpecializedILi1ELi1ELi64ELb0ELb0EEEJSH_NS5_IJNSR_ISF_SB_EENSR_ISG_SB_EEEEEaSI_aSI_NS1D_6fusion15FusionCallbacksIS1H_NS1L_17LinearCombinationIaiaiLNS_15FloatRoundStyleE2EEESH_S1K_JEEENS4_5SM1004TMEM4LOAD26SM100_TMEM_LOAD_32dp32b64xES1B_S19_NS4_39AutoVectorizingCopyWithAssumedAlignmentILi128EEENS4_14SM90_TMA_STOREES19_S1W_S1W_EEEvvEEEEvNT_6ParamsE,"aw",@nobits
	.sectionflags	@""
	.align	16
	.zero		1024


//--------------------- .nv.shared.reserved.0     --------------------------
	.section	.nv.shared.reserved.0,"aw",@nobits
	.weak		__nv_reservedSMEM_offset_0_alias
	.size		__nv_reservedSMEM_offset_0_alias, 0, 64
	.other		__nv_reservedSMEM_offset_0_alias,@"STO_CUDA_RESERVED_SHARED STV_DEFAULT"
__nv_reservedSMEM_offset_0_alias:
	.zero		0
.nv.shared.reserved.0:
	.zero		64
	.weak		__nv_reservedSMEM_tcgen05_partition
	.type		__nv_reservedSMEM_tcgen05_partition,@object
	.size		__nv_reservedSMEM_tcgen05_partition,(.L_0 - __nv_reservedSMEM_tcgen05_partition)
__nv_reservedSMEM_tcgen05_partition:
	.zero		32
.L_0:


//--------------------- .nv.global                --------------------------
	.section	.nv.global,"aw",@nobits
.nv.global:
	.type		_ZN40_INTERNAL_5d98d551_4_k_cu_3d2b481c_338014cute1_E,@object
	.size		_ZN40_INTERNAL_5d98d551_4_k_cu_3d2b481c_338014cute1_E,(_ZN40_INTERNAL_5d98d551_4_k_cu_3d2b481c_338014cuda3std3__45__cpo6cbeginE - _ZN40_INTERNAL_5d98d551_4_k_cu_3d2b481c_338014cute1_E)
_ZN40_INTERNAL_5d98d551_4_k_cu_3d2b481c_338014cute1_E:
	.zero		1
	.type		_ZN40_INTERNAL_5d98d551_4_k_cu_3d2b481c_338014cuda3std3__45__cpo6cbeginE,@object
	.size		_ZN40_INTERNAL_5d98d551_4_k_cu_3d2b481c_338014cuda3std3__45__cpo6cbeginE,(_ZN40_INTERNAL_5d98d551_4_k_cu_3d2b481c_338014cuda3std3__48in_placeE - _ZN40_INTERNAL_5d98d551_4_k_cu_3d2b481c_338014cuda3std3__45__cpo6cbeginE)
_ZN40_INTERNAL_5d98d551_4_k_cu_3d2b481c_338014cuda3std3__45__cpo6cbeginE:
	.zero		1
	.type		_ZN40_INTERNAL_5d98d551_4_k_cu_3d2b481c_338014cuda3std3__48in_placeE,@object
	.size		_ZN40_INTERNAL_5d98d551_4_k_cu_3d2b481c_338014cuda3std3__48in_placeE,(_ZN40_INTERNAL_5d98d551_4_k_cu_3d2b481c_338014cuda3std6ranges3__45__cpo9iter_moveE - _ZN40_INTERNAL_5d98d551_4_k_cu_3d2b481c_338014cuda3std3__48in_placeE)
_ZN40_INTERNAL_5d98d551_4_k_cu_3d2b481c_338014cuda3std3__48in_placeE:
	.zero		1
	.type		_ZN40_INTERNAL_5d98d551_4_k_cu_3d2b481c_338014cuda3std6ranges3__45__cpo9iter_moveE,@object
	.size		_ZN40_INTERNAL_5d98d551_4_k_cu_3d2b481c_338014cuda3std6ranges3__45__cpo9iter_moveE,(_ZN40_INTERNAL_5d98d551_4_k_cu_3d2b481c_338014cuda3std3__45__cpo5beginE - _ZN40_INTERNAL_5d98d551_4_k_cu_3d2b481c_338014cuda3std6ranges3__45__cpo9iter_moveE)
_ZN40_INTERNAL_5d98d551_4_k_cu_3d2b481c_338014cuda3std6ranges3__45__cpo9iter_moveE:
	.zero		1
	.type		_ZN40_INTERNAL_5d98d551_4_k_cu_3d2b481c_338014cuda3std3__45__cpo5beginE,@object
	.size		_ZN40_INTERNAL_5d98d551_4_k_cu_3d2b481c_338014cuda3std3__45__cpo5beginE,(_ZN40_INTERNAL_5d98d551_4_k_cu_3d2b481c_338014cuda3std3__442_GLOBAL__N__5d98d551_4_k_cu_3d2b481c_338016ignoreE - _ZN40_INTERNAL_5d98d551_4_k_cu_3d2b481c_338014cuda3std3__45__cpo5beginE)
_ZN40_INTERNAL_5d98d551_4_k_cu_3d2b481c_338014cuda3std3__45__cpo5beginE:
	.zero		1
	.type		_ZN40_INTERNAL_5d98d551_4_k_cu_3d2b481c_338014cuda3std3__442_GLOBAL__N__5d98d551_4_k_cu_3d2b481c_338016ignoreE,@object
	.size		_ZN40_INTERNAL_5d98d551_4_k_cu_3d2b481c_338014cuda3std3__442_GLOBAL__N__5d98d551_4_k_cu_3d2b481c_338016ignoreE,(_ZN40_INTERNAL_5d98d551_4_k_cu_3d2b481c_338014cute7productE - _ZN40_INTERNAL_5d98d551_4_k_cu_3d2b481c_338014cuda3std3__442_GLOBAL__N__5d98d551_4_k_cu_3d2b481c_338016ignoreE)
_ZN40_INTERNAL_5d98d551_4_k_cu_3d2b481c_338014cuda3std3__442_GLOBAL__N__5d98d551_4_k_cu_3d2b481c_338016ignoreE:
	.zero		1
	.type		_ZN40_INTERNAL_5d98d551_4_k_cu_3d2b481c_338014cute7productE,@object
	.size		_ZN40_INTERNAL_5d98d551_4_k_cu_3d2b481c_338014cute7productE,(_ZN40_INTERNAL_5d98d551_4_k_cu_3d2b481c_338014cuda3std3__45__cpo3endE - _ZN40_INTERNAL_5d98d551_4_k_cu_3d2b481c_338014cute7productE)
_ZN40_INTERNAL_5d98d551_4_k_cu_3d2b481c_338014cute7productE:
	.zero		1
	.type		_ZN40_INTERNAL_5d98d551_4_k_cu_3d2b481c_338014cuda3std3__45__cpo3endE,@object
	.size		_ZN40_INTERNAL_5d98d551_4_k_cu_3d2b481c_338014cuda3std3__45__cpo3endE,(_ZN40_INTERNAL_5d98d551_4_k_cu_3d2b481c_338014cuda3std3__419piecewise_constructE - _ZN40_INTERNAL_5d98d551_4_k_cu_3d2b481c_338014cuda3std3__45__cpo3endE)
_ZN40_INTERNAL_5d98d551_4_k_cu_3d2b481c_338014cuda3std3__45__cpo3endE:
	.zero		1
	.type		_ZN40_INTERNAL_5d98d551_4_k_cu_3d2b481c_338014cuda3std3__419piecewise_constructE,@object
	.size		_ZN40_INTERNAL_5d98d551_4_k_cu_3d2b481c_338014cuda3std3__419piecewise_constructE,(_ZN40_INTERNAL_5d98d551_4_k_cu_3d2b481c_338014cuda3std3__45__cpo4cendE - _ZN40_INTERNAL_5d98d551_4_k_cu_3d2b481c_338014cuda3std3__419piecewise_constructE)
_ZN40_INTERNAL_5d98d551_4_k_cu_3d2b481c_338014cuda3std3__419piecewise_constructE:
	.zero		1
	.type		_ZN40_INTERNAL_5d98d551_4_k_cu_3d2b481c_338014cuda3std3__45__cpo4cendE,@object
	.size		_ZN40_INTERNAL_5d98d551_4_k_cu_3d2b481c_338014cuda3std3__45__cpo4cendE,(_ZN40_INTERNAL_5d98d551_4_k_cu_3d2b481c_338014cuda3std6ranges3__45__cpo4swapE - _ZN40_INTERNAL_5d98d551_4_k_cu_3d2b481c_338014cuda3std3__45__cpo4cendE)
_ZN40_INTERNAL_5d98d551_4_k_cu_3d2b481c_338014cuda3std3__45__cpo4cendE:
	.zero		1
	.type		_ZN40_INTERNAL_5d98d551_4_k_cu_3d2b481c_338014cuda3std6ranges3__45__cpo4swapE,@object
	.size		_ZN40_INTERNAL_5d98d551_4_k_cu_3d2b481c_338014cuda3std6ranges3__45__cpo4swapE,(.L_10 - _ZN40_INTERNAL_5d98d551_4_k_cu_3d2b481c_338014cuda3std6ranges3__45__cpo4swapE)
_ZN40_INTERNAL_5d98d551_4_k_cu_3d2b481c_338014cuda3std6ranges3__45__cpo4swapE:
	.zero		1
.L_10:


//--------------------- .nv.constant0._ZN7cutlass13device_kernelINS_4gemm6kernel13GemmUniversalIN4cute5tupleIJiiiiEEENS1_10collective13CollectiveMmaINS1_35MainloopSm100TmaUmmaWarpSpecializedILi17ELi2ELi4ENS5_IJNS4_1CILi1EEENSA_ILi4EEESB_EEEEENS5_IJNSA_ILi128EEENSA_ILi64EEESG_EEEaNS5_IJlSB_lEEEaSI_NS4_8TiledMMAINS4_8MMA_AtomIJNS4_15SM100_MMA_S8_SSIaaiLi128ELi64ELNS4_4UMMA5MajorE0ELSN_0ELNSM_8SaturateE0EEEEEENS4_6LayoutINS5_IJSB_SB_SB_EEENS5_IJNSA_ILi0EEEST_ST_EEEEENS5_IJNS4_10UnderscoreESW_SW_EEEEENS4_23SM90_TMA_LOAD_MULTICASTENS4_14ComposedLayoutINS4_7SwizzleILi2ELi4ELi3EEENS4_18smem_ptr_flag_bitsILi8EEENSR_INS5_IJNSA_ILi8EEESG_EEENS5_IJSG_SB_EEEEEEEvNS4_8identityENS4_13SM90_TMA_LOADES19_vS1A_EENS_8epilogue10collective18CollectiveEpilogueINS1D_23Sm100TmaWarpSpecializedILi1ELi1ELi64ELb0ELb0EEEJSH_NS5_IJNSR_ISF_SB_EENSR_ISG_SB_EEEEEaSI_aSI_NS1D_6fusion15FusionCallbacksIS1H_NS1L_17LinearCombinationIaiaiLNS_15FloatRoundStyleE2EEESH_S1K_JEEENS4_5SM1004TMEM4LOAD26SM100_TMEM_LOAD_32dp32b64xES1B_S19_NS4_39AutoVectorizingCopyWithAssumedAlignmentILi128EEENS4_14SM90_TMA_STOREES19_S1W_S1W_EEEvvEEEEvNT_6ParamsE --------------------------
	.section	.nv.constant0._ZN7cutlass13device_kernelINS_4gemm6kernel13GemmUniversalIN4cute5tupleIJiiiiEEENS1_10collective13CollectiveMmaINS1_35MainloopSm100TmaUmmaWarpSpecializedILi17ELi2ELi4ENS5_IJNS4_1CILi1EEENSA_ILi4EEESB_EEEEENS5_IJNSA_ILi128EEENSA_ILi64EEESG_EEEaNS5_IJlSB_lEEEaSI_NS4_8TiledMMAINS4_8MMA_AtomIJNS4_15SM100_MMA_S8_SSIaaiLi128ELi64ELNS4_4UMMA5MajorE0ELSN_0ELNSM_8SaturateE0EEEEEENS4_6LayoutINS5_IJSB_SB_SB_EEENS5_IJNSA_ILi0EEEST_ST_EEEEENS5_IJNS4_10UnderscoreESW_SW_EEEEENS4_23SM90_TMA_LOAD_MULTICASTENS4_14ComposedLayoutINS4_7SwizzleILi2ELi4ELi3EEENS4_18smem_ptr_flag_bitsILi8EEENSR_INS5_IJNSA_ILi8EEESG_EEENS5_IJSG_SB_EEEEEEEvNS4_8identityENS4_13SM90_TMA_LOADES19_vS1A_EENS_8epilogue10collective18CollectiveEpilogueINS1D_23Sm100TmaWarpSpecializedILi1ELi1ELi64ELb0ELb0EEEJSH_NS5_IJNSR_ISF_SB_EENSR_ISG_SB_EEEEEaSI_aSI_NS1D_6fusion15FusionCallbacksIS1H_NS1L_17LinearCombinationIaiaiLNS_15FloatRoundStyleE2EEESH_S1K_JEEENS4_5SM1004TMEM4LOAD26SM100_TMEM_LOAD_32dp32b64xES1B_S19_NS4_39AutoVectorizingCopyWithAssumedAlignmentILi128EEENS4_14SM90_TMA_STOREES19_S1W_S1W_EEEvvEEEEvNT_6ParamsE,"a",@progbits
	.sectionflags	@""
	.align	4
.nv.constant0._ZN7cutlass13device_kernelINS_4gemm6kernel13GemmUniversalIN4cute5tupleIJiiiiEEENS1_10collective13CollectiveMmaINS1_35MainloopSm100TmaUmmaWarpSpecializedILi17ELi2ELi4ENS5_IJNS4_1CILi1EEENSA_ILi4EEESB_EEEEENS5_IJNSA_ILi128EEENSA_ILi64EEESG_EEEaNS5_IJlSB_lEEEaSI_NS4_8TiledMMAINS4_8MMA_AtomIJNS4_15SM100_MMA_S8_SSIaaiLi128ELi64ELNS4_4UMMA5MajorE0ELSN_0ELNSM_8SaturateE0EEEEEENS4_6LayoutINS5_IJSB_SB_SB_EEENS5_IJNSA_ILi0EEEST_ST_EEEEENS5_IJNS4_10UnderscoreESW_SW_EEEEENS4_23SM90_TMA_LOAD_MULTICASTENS4_14ComposedLayoutINS4_7SwizzleILi2ELi4ELi3EEENS4_18smem_ptr_flag_bitsILi8EEENSR_INS5_IJNSA_ILi8EEESG_EEENS5_IJSG_SB_EEEEEEEvNS4_8identityENS4_13SM90_TMA_LOADES19_vS1A_EENS_8epilogue10collective18CollectiveEpilogueINS1D_23Sm100TmaWarpSpecializedILi1ELi1ELi64ELb0ELb0EEEJSH_NS5_IJNSR_ISF_SB_EENSR_ISG_SB_EEEEEaSI_aSI_NS1D_6fusion15FusionCallbacksIS1H_NS1L_17LinearCombinationIaiaiLNS_15FloatRoundStyleE2EEESH_S1K_JEEENS4_5SM1004TMEM4LOAD26SM100_TMEM_LOAD_32dp32b64xES1B_S19_NS4_39AutoVectorizingCopyWithAssumedAlignmentILi128EEENS4_14SM90_TMA_STOREES19_S1W_S1W_EEEvvEEEEvNT_6ParamsE:
	.zero		2944


//--------------------- SYMBOLS --------------------------

	.type		.nv.reservedSmem.offset0,@object
	.size		.nv.reservedSmem.offset0,0x4
	.type		.nv.reservedSmem.cap,@object
	.size		.nv.reservedSmem.cap,0x4
	.type		__assertfail,@function
